	.target	sm_90a

	.elftype	@"ET_EXEC"


//--------------------- .note.nv.tkinfo           --------------------------
	.section	.note.nv.tkinfo,"",@"SHT_NOTE"
	.sectionflags	@"SHF_NOTE_NV_TKINFO"
	.tkinfo
        /*0018*/ 	.word	0x00000002
        /*0030*/ 	.string	""
        /*0030*/ 	.string	"ptxas"
        /*0030*/ 	.string	"Cuda compilation tools, release 13.0, V13.0.88"
        /*0030*/ 	.string	"Build cuda_13.0.r13.0/compiler.36424714_0"
        /*0030*/ 	.string	"-arch sm_90a -m 64 "



//--------------------- .note.nv.cuinfo           --------------------------
	.section	.note.nv.cuinfo,"",@"SHT_NOTE"
	.sectionflags	@"SHF_NOTE_NV_CUINFO"
        /*0018*/ 	.short	0x0002
        /*001a*/ 	.short	0x005a
        /*001c*/ 	.short	0x0082
	.zero		2


//--------------------- .nv.info                  --------------------------
	.section	.nv.info,"",@"SHT_CUDA_INFO"
	.align	4


	//----- nvinfo : EIATTR_REGCOUNT
	.align		4
        /*0000*/ 	.byte	0x04, 0x2f
        /*0002*/ 	.short	(.L_15 - .L_14)
	.align		4
.L_14:
        /*0004*/ 	.word	index@(_ZN7cutlass13device_kernelINS_4gemm6kernel13GemmUniversalIN4cute5tupleIJiiiiEEENS1_10collective13CollectiveMmaINS1_34MainloopSm90TmaGmmaWarpSpecializedILi3ENS5_IJNS4_1CILi2EEESB_NSA_ILi1EEEEEENS1_35KernelTmaWarpSpecializedCooperativeEEENS5_IJNSA_ILi256EEENSA_ILi128EEENSA_ILi64EEEEEENS_6half_tENS5_IJlSC_lEEESK_SL_NS4_8TiledMMAINS4_8MMA_AtomIJNS4_4SM904GMMA26MMA_64x128x16_F32F16F16_SSILNSP_5MajorE0ELSR_0ELNSP_7ScaleInE1ELSS_1EEEEEENS4_6LayoutINS5_IJSB_SC_SC_EEENS5_IJSC_NSA_ILi0EEESX_EEEEENS5_IJNS4_10UnderscoreES10_S10_EEEEENS4_23SM90_TMA_LOAD_MULTICASTENS4_14ComposedLayoutINS4_7SwizzleILi3ELi4ELi3EEENS4_18smem_ptr_flag_bitsILi16EEENSV_INS5_IJNSA_ILi8EEESI_EEENS5_IJSI_SC_EEEEEEEvNS4_8identityES13_S1D_vS1E_EENS_8epilogue10collective6detail29Sm90TmaWarpSpecializedAdapterINS1H_15DefaultEpilogueISK_SL_SL_NS1G_6thread17LinearCombinationISK_Li1EffLNS1L_9ScaleType4KindE0ELNS_15FloatRoundStyleE2ESK_EENS1_15EpilogueDefaultEEEEEvvEEEEvNT_6ParamsE)
        /*0008*/ 	.word	0x000000a8


	//----- nvinfo : EIATTR_FRAME_SIZE
	.align		4
.L_15:
        /*000c*/ 	.byte	0x04, 0x11
        /*000e*/ 	.short	(.L_17 - .L_16)
	.align		4
.L_16:
        /*0010*/ 	.word	index@(_ZN7cutlass13device_kernelINS_4gemm6kernel13GemmUniversalIN4cute5tupleIJiiiiEEENS1_10collective13CollectiveMmaINS1_34MainloopSm90TmaGmmaWarpSpecializedILi3ENS5_IJNS4_1CILi2EEESB_NSA_ILi1EEEEEENS1_35KernelTmaWarpSpecializedCooperativeEEENS5_IJNSA_ILi256EEENSA_ILi128EEENSA_ILi64EEEEEENS_6half_tENS5_IJlSC_lEEESK_SL_NS4_8TiledMMAINS4_8MMA_AtomIJNS4_4SM904GMMA26MMA_64x128x16_F32F16F16_SSILNSP_5MajorE0ELSR_0ELNSP_7ScaleInE1ELSS_1EEEEEENS4_6LayoutINS5_IJSB_SC_SC_EEENS5_IJSC_NSA_ILi0EEESX_EEEEENS5_IJNS4_10UnderscoreES10_S10_EEEEENS4_23SM90_TMA_LOAD_MULTICASTENS4_14ComposedLayoutINS4_7SwizzleILi3ELi4ELi3EEENS4_18smem_ptr_flag_bitsILi16EEENSV_INS5_IJNSA_ILi8EEESI_EEENS5_IJSI_SC_EEEEEEEvNS4_8identityES13_S1D_vS1E_EENS_8epilogue10collective6detail29Sm90TmaWarpSpecializedAdapterINS1H_15DefaultEpilogueISK_SL_SL_NS1G_6thread17LinearCombinationISK_Li1EffLNS1L_9ScaleType4KindE0ELNS_15FloatRoundStyleE2ESK_EENS1_15EpilogueDefaultEEEEEvvEEEEvNT_6ParamsE)
        /*0014*/ 	.word	0x00000000


	//----- nvinfo : EIATTR_MIN_STACK_SIZE
	.align		4
.L_17:
        /*0018*/ 	.byte	0x04, 0x12
        /*001a*/ 	.short	(.L_19 - .L_18)
	.align		4
.L_18:
        /*001c*/ 	.word	index@(_ZN7cutlass13device_kernelINS_4gemm6kernel13GemmUniversalIN4cute5tupleIJiiiiEEENS1_10collective13CollectiveMmaINS1_34MainloopSm90TmaGmmaWarpSpecializedILi3ENS5_IJNS4_1CILi2EEESB_NSA_ILi1EEEEEENS1_35KernelTmaWarpSpecializedCooperativeEEENS5_IJNSA_ILi256EEENSA_ILi128EEENSA_ILi64EEEEEENS_6half_tENS5_IJlSC_lEEESK_SL_NS4_8TiledMMAINS4_8MMA_AtomIJNS4_4SM904GMMA26MMA_64x128x16_F32F16F16_SSILNSP_5MajorE0ELSR_0ELNSP_7ScaleInE1ELSS_1EEEEEENS4_6LayoutINS5_IJSB_SC_SC_EEENS5_IJSC_NSA_ILi0EEESX_EEEEENS5_IJNS4_10UnderscoreES10_S10_EEEEENS4_23SM90_TMA_LOAD_MULTICASTENS4_14ComposedLayoutINS4_7SwizzleILi3ELi4ELi3EEENS4_18smem_ptr_flag_bitsILi16EEENSV_INS5_IJNSA_ILi8EEESI_EEENS5_IJSI_SC_EEEEEEEvNS4_8identityES13_S1D_vS1E_EENS_8epilogue10collective6detail29Sm90TmaWarpSpecializedAdapterINS1H_15DefaultEpilogueISK_SL_SL_NS1G_6thread17LinearCombinationISK_Li1EffLNS1L_9ScaleType4KindE0ELNS_15FloatRoundStyleE2ESK_EENS1_15EpilogueDefaultEEEEEvvEEEEvNT_6ParamsE)
        /*0020*/ 	.word	0x00000000
.L_19:


//--------------------- .nv.compat                --------------------------
	.section	.nv.compat,"",@"SHT_CUDA_COMPAT_INFO"
	.align	4
        /*0000*/ 	.byte	0x02, 0x09, 0x01, 0x00, 0x02, 0x02, 0x04, 0x00, 0x02, 0x05, 0x05, 0x00, 0x03, 0x07, 0x01, 0x01
        /*0010*/ 	.byte	0x02, 0x03, 0x01, 0x00, 0x02, 0x06, 0x01, 0x00, 0x04, 0x0b, 0x08, 0x00, 0x00, 0x00, 0x00, 0x00
        /*0020*/ 	.byte	0x00, 0x00, 0x00, 0x00


//--------------------- .nv.info._ZN7cutlass13device_kernelINS_4gemm6kernel13GemmUniversalIN4cute5tupleIJiiiiEEENS1_10collective13CollectiveMmaINS1_34MainloopSm90TmaGmmaWarpSpecializedILi3ENS5_IJNS4_1CILi2EEESB_NSA_ILi1EEEEEENS1_35KernelTmaWarpSpecializedCooperativeEEENS5_IJNSA_ILi256EEENSA_ILi128EEENSA_ILi64EEEEEENS_6half_tENS5_IJlSC_lEEESK_SL_NS4_8TiledMMAINS4_8MMA_AtomIJNS4_4SM904GMMA26MMA_64x128x16_F32F16F16_SSILNSP_5MajorE0ELSR_0ELNSP_7ScaleInE1ELSS_1EEEEEENS4_6LayoutINS5_IJSB_SC_SC_EEENS5_IJSC_NSA_ILi0EEESX_EEEEENS5_IJNS4_10UnderscoreES10_S10_EEEEENS4_23SM90_TMA_LOAD_MULTICASTENS4_14ComposedLayoutINS4_7SwizzleILi3ELi4ELi3EEENS4_18smem_ptr_flag_bitsILi16EEENSV_INS5_IJNSA_ILi8EEESI_EEENS5_IJSI_SC_EEEEEEEvNS4_8identityES13_S1D_vS1E_EENS_8epilogue10collective6detail29Sm90TmaWarpSpecializedAdapterINS1H_15DefaultEpilogueISK_SL_SL_NS1G_6thread17LinearCombinationISK_Li1EffLNS1L_9ScaleType4KindE0ELNS_15FloatRoundStyleE2ESK_EENS1_15EpilogueDefaultEEEEEvvEEEEvNT_6ParamsE --------------------------
	.section	.nv.info._ZN7cutlass13device_kernelINS_4gemm6kernel13GemmUniversalIN4cute5tupleIJiiiiEEENS1_10collective13CollectiveMmaINS1_34MainloopSm90TmaGmmaWarpSpecializedILi3ENS5_IJNS4_1CILi2EEESB_NSA_ILi1EEEEEENS1_35KernelTmaWarpSpecializedCooperativeEEENS5_IJNSA_ILi256EEENSA_ILi128EEENSA_ILi64EEEEEENS_6half_tENS5_IJlSC_lEEESK_SL_NS4_8TiledMMAINS4_8MMA_AtomIJNS4_4SM904GMMA26MMA_64x128x16_F32F16F16_SSILNSP_5MajorE0ELSR_0ELNSP_7ScaleInE1ELSS_1EEEEEENS4_6LayoutINS5_IJSB_SC_SC_EEENS5_IJSC_NSA_ILi0EEESX_EEEEENS5_IJNS4_10UnderscoreES10_S10_EEEEENS4_23SM90_TMA_LOAD_MULTICASTENS4_14ComposedLayoutINS4_7SwizzleILi3ELi4ELi3EEENS4_18smem_ptr_flag_bitsILi16EEENSV_INS5_IJNSA_ILi8EEESI_EEENS5_IJSI_SC_EEEEEEEvNS4_8identityES13_S1D_vS1E_EENS_8epilogue10collective6detail29Sm90TmaWarpSpecializedAdapterINS1H_15DefaultEpilogueISK_SL_SL_NS1G_6thread17LinearCombinationISK_Li1EffLNS1L_9ScaleType4KindE0ELNS_15FloatRoundStyleE2ESK_EENS1_15EpilogueDefaultEEEEEvvEEEEvNT_6ParamsE,"",@"SHT_CUDA_INFO"
	.sectionflags	@""
	.align	4


	//----- nvinfo : EIATTR_CUDA_API_VERSION
	.align		4
        /*0000*/ 	.byte	0x04, 0x37
        /*0002*/ 	.short	(.L_21 - .L_20)
.L_20:
        /*0004*/ 	.word	0x00000082


	//----- nvinfo : EIATTR_KPARAM_INFO
	.align		4
.L_21:
        /*0008*/ 	.byte	0x04, 0x17
        /*000a*/ 	.short	(.L_23 - .L_22)
.L_22:
        /*000c*/ 	.word	0x00000000
        /*0010*/ 	.short	0x0000
        /*0012*/ 	.short	0x0070
        /*0014*/ 	.byte	0x00, 0xf0, 0x01, 0x10


	//----- nvinfo : EIATTR_SPARSE_MMA_MASK
	.align		4
.L_23:
        /*0018*/ 	.byte	0x03, 0x50
        /*001a*/ 	.short	0x0000


	//----- nvinfo : EIATTR_MAXREG_COUNT
	.align		4
        /*001c*/ 	.byte	0x03, 0x1b
        /*001e*/ 	.short	0x00a8


	//----- nvinfo : EIATTR_NUM_BARRIERS
	.align		4
        /*0020*/ 	.byte	0x02, 0x4c
        /*0022*/ 	.byte	0x01
	.zero		1


	//----- nvinfo : EIATTR_EXTERNS
	.align		4
        /*0024*/ 	.byte	0x04, 0x0f
        /*0026*/ 	.short	(.L_25 - .L_24)


	//   ....[0]....
	.align		4
.L_24:
        /*0028*/ 	.word	index@(__assertfail)


	//----- nvinfo : EIATTR_MERCURY_ISA_VERSION
	.align		4
.L_25:
        /*002c*/ 	.byte	0x03, 0x5f
        /*002e*/ 	.short	0x0101


	//----- nvinfo : EIATTR_INT_WARP_WIDE_INSTR_OFFSETS
	.align		4
        /*0030*/ 	.byte	0x04, 0x31
        /*0032*/ 	.short	(.L_27 - .L_26)


	//   ....[0]....
.L_26:
        /*0034*/ 	.word	0x00000460


	//   ....[1]....
        /*0038*/ 	.word	0x00000490


	//   ....[2]....
        /*003c*/ 	.word	0x00000650


	//----- nvinfo : EIATTR_COOP_GROUP_MASK_REGIDS
	.align		4
.L_27:
        /*0040*/ 	.byte	0x04, 0x29
        /*0042*/ 	.short	(.L_29 - .L_28)


	//   ....[0]....
.L_28:
        /*0044*/ 	.word	0xffffffff


	//   ....[1]....
        /*0048*/ 	.word	0xffffffff


	//   ....[2]....
        /*004c*/ 	.word	0xffffffff


	//   ....[3]....
        /*0050*/ 	.word	0xffffffff


	//   ....[4]....
        /*0054*/ 	.word	0xffffffff


	//   ....[5]....
        /*0058*/ 	.word	0xffffffff


	//----- nvinfo : EIATTR_COOP_GROUP_INSTR_OFFSETS
	.align		4
.L_29:
        /*005c*/ 	.byte	0x04, 0x28
        /*005e*/ 	.short	(.L_31 - .L_30)


	//   ....[0]....
.L_30:
        /*0060*/ 	.word	0x00000060


	//   ....[1]....
        /*0064*/ 	.word	0x00000070


	//   ....[2]....
        /*0068*/ 	.word	0x00000130


	//   ....[3]....
        /*006c*/ 	.word	0x000002b0


	//   ....[4]....
        /*0070*/ 	.word	0x000007d0


	//   ....[5]....
        /*0074*/ 	.word	0x00001220


	//----- nvinfo : EIATTR_REG_RECONFIG
	.align		4
.L_31:
        /*0078*/ 	.byte	0x01, 0x54
	.zero		2


	//----- nvinfo : EIATTR_SYSCALL_OFFSETS
	.align		4
        /*007c*/ 	.byte	0x04, 0x46
        /*007e*/ 	.short	(.L_33 - .L_32)


	//   ....[0]....
.L_32:
        /*0080*/ 	.word	0x000013e0


	//----- nvinfo : EIATTR_MBARRIER_INSTR_OFFSETS
	.align		4
.L_33:
        /*0084*/ 	.byte	0x04, 0x39
        /*0086*/ 	.short	(.L_35 - .L_34)


	//   ....[0]....
.L_34:
        /*0088*/ 	.word	0x00000230
        /*008c*/ 	.word	0x000000ff
        /*0090*/ 	.word	0x00000000
        /*0094*/ 	.short	0x0100
        /*0096*/ 	.byte	0x08
	.zero		1


	//   ....[1]....
        /*0098*/ 	.word	0x00000240
        /*009c*/ 	.word	0x000000ff
        /*00a0*/ 	.word	0x00000018
        /*00a4*/ 	.short	0x0100
        /*00a6*/ 	.byte	0x08
	.zero		1


	//   ....[2]....
        /*00a8*/ 	.word	0x00000250
        /*00ac*/ 	.word	0x000000ff
        /*00b0*/ 	.word	0x00000008
        /*00b4*/ 	.short	0x0100
        /*00b6*/ 	.byte	0x08
	.zero		1


	//   ....[3]....
        /*00b8*/ 	.word	0x00000260
        /*00bc*/ 	.word	0x000000ff
        /*00c0*/ 	.word	0x00000020
        /*00c4*/ 	.short	0x0100
        /*00c6*/ 	.byte	0x08
	.zero		1


	//   ....[4]....
        /*00c8*/ 	.word	0x00000270
        /*00cc*/ 	.word	0x000000ff
        /*00d0*/ 	.word	0x00000010
        /*00d4*/ 	.short	0x0100
        /*00d6*/ 	.byte	0x08
	.zero		1


	//   ....[5]....
        /*00d8*/ 	.word	0x00000280
        /*00dc*/ 	.word	0x000000ff
        /*00e0*/ 	.word	0x00000028
        /*00e4*/ 	.short	0x0100
        /*00e6*/ 	.byte	0x08
	.zero		1


	//   ....[6]....
        /*00e8*/ 	.word	0x000006d0
        /*00ec*/ 	.word	0x000000ff
        /*00f0*/ 	.word	0x00000040
        /*00f4*/ 	.short	0x0100
        /*00f6*/ 	.byte	0x06
	.zero		1


	//   ....[7]....
        /*00f8*/ 	.word	0x00000760
        /*00fc*/ 	.word	0x000000ff
        /*0100*/ 	.word	0x00000048
        /*0104*/ 	.short	0x0100
        /*0106*/ 	.byte	0x06
	.zero		1


	//   ....[8]....
        /*0108*/ 	.word	0x000014a0
        /*010c*/ 	.word	0x00000003
        /*0110*/ 	.word	0x00000000
        /*0114*/ 	.short	0x010a
        /*0116*/ 	.byte	0x3f
	.zero		1


	//   ....[9]....
        /*0118*/ 	.word	0x000014e0
        /*011c*/ 	.word	0x00000003
        /*0120*/ 	.word	0x00000000
        /*0124*/ 	.short	0x010a
        /*0126*/ 	.byte	0x3f
	.zero		1


	//   ....[10]....
        /*0128*/ 	.word	0x000019f0
        /*012c*/ 	.word	0x00000005
        /*0130*/ 	.word	0x00000000
        /*0134*/ 	.short	0x010a
        /*0136*/ 	.byte	0x3f
	.zero		1


	//   ....[11]....
        /*0138*/ 	.word	0x00001a30
        /*013c*/ 	.word	0x00000005
        /*0140*/ 	.word	0x00000000
        /*0144*/ 	.short	0x010a
        /*0146*/ 	.byte	0x3f
	.zero		1


	//   ....[12]....
        /*0148*/ 	.word	0x00001dd0
        /*014c*/ 	.word	0x00000005
        /*0150*/ 	.word	0x00000000
        /*0154*/ 	.short	0x0101
        /*0156*/ 	.byte	0x3f
	.zero		1


	//   ....[13]....
        /*0158*/ 	.word	0x00001ff0
        /*015c*/ 	.word	0x00000003
        /*0160*/ 	.word	0x00000000
        /*0164*/ 	.short	0x0101
        /*0166*/ 	.byte	0x3f
	.zero		1


	//   ....[14]....
        /*0168*/ 	.word	0x0000b8e0
        /*016c*/ 	.word	0x0000000e
        /*0170*/ 	.word	0x00000018
        /*0174*/ 	.short	0x010a
        /*0176*/ 	.byte	0x3f
	.zero		1


	//   ....[15]....
        /*0178*/ 	.word	0x0000bc90
        /*017c*/ 	.word	0x00000006
        /*0180*/ 	.word	0x00000048
        /*0184*/ 	.short	0x0101
        /*0186*/ 	.byte	0x3f
	.zero		1


	//   ....[16]....
        /*0188*/ 	.word	0x0000c3c0
        /*018c*/ 	.word	0x00000007
        /*0190*/ 	.word	0x00000000
        /*0194*/ 	.short	0x010a
        /*0196*/ 	.byte	0x3f
	.zero		1


	//   ....[17]....
        /*0198*/ 	.word	0x0000c440
        /*019c*/ 	.word	0x00000009
        /*01a0*/ 	.word	0x00000000
        /*01a4*/ 	.short	0x010a
        /*01a6*/ 	.byte	0x3f
	.zero		1


	//   ....[18]....
        /*01a8*/ 	.word	0x0000c4d0
        /*01ac*/ 	.word	0x00000003
        /*01b0*/ 	.word	0x00000000
        /*01b4*/ 	.short	0x010a
        /*01b6*/ 	.byte	0x3f
	.zero		1


	//   ....[19]....
        /*01b8*/ 	.word	0x0000c530
        /*01bc*/ 	.word	0x00000003
        /*01c0*/ 	.word	0x00000000
        /*01c4*/ 	.short	0x010a
        /*01c6*/ 	.byte	0x3f
	.zero		1


	//   ....[20]....
        /*01c8*/ 	.word	0x0000c580
        /*01cc*/ 	.word	0x00000005
        /*01d0*/ 	.word	0x00000000
        /*01d4*/ 	.short	0x010a
        /*01d6*/ 	.byte	0x3f
	.zero		1


	//   ....[21]....
        /*01d8*/ 	.word	0x0000c650
        /*01dc*/ 	.word	0x0000000e
        /*01e0*/ 	.word	0x00000018
        /*01e4*/ 	.short	0x010a
        /*01e6*/ 	.byte	0x3f
	.zero		1


	//   ....[22]....
        /*01e8*/ 	.word	0x0000c720
        /*01ec*/ 	.word	0x00000007
        /*01f0*/ 	.word	0x00000000
        /*01f4*/ 	.short	0x010a
        /*01f6*/ 	.byte	0x3f
	.zero		1


	//   ....[23]....
        /*01f8*/ 	.word	0x0000c770
        /*01fc*/ 	.word	0x00000009
        /*0200*/ 	.word	0x00000000
        /*0204*/ 	.short	0x010a
        /*0206*/ 	.byte	0x3f
	.zero		1


	//----- nvinfo : EIATTR_NUM_MBARRIERS
	.align		4
.L_35:
        /*0208*/ 	.byte	0x03, 0x38
        /*020a*/ 	.short	0x0008


	//----- nvinfo : EIATTR_EXIT_INSTR_OFFSETS
	.align		4
        /*020c*/ 	.byte	0x04, 0x1c
        /*020e*/ 	.short	(.L_37 - .L_36)


	//   ....[0]....
.L_36:
        /*0210*/ 	.word	0x00000930


	//   ....[1]....
        /*0214*/ 	.word	0x00001150


	//   ....[2]....
        /*0218*/ 	.word	0x0000af20


	//   ....[3]....
        /*021c*/ 	.word	0x0000b480


	//   ....[4]....
        /*0220*/ 	.word	0x0000c520


	//----- nvinfo : EIATTR_MAX_THREADS
	.align		4
.L_37:
        /*0224*/ 	.byte	0x04, 0x05
        /*0226*/ 	.short	(.L_39 - .L_38)
.L_38:
        /*0228*/ 	.word	0x00000180
        /*022c*/ 	.word	0x00000001
        /*0230*/ 	.word	0x00000001


	//----- nvinfo : EIATTR_CRS_STACK_SIZE
	.align		4
.L_39:
        /*0234*/ 	.byte	0x04, 0x1e
        /*0236*/ 	.short	(.L_41 - .L_40)
.L_40:
        /*0238*/ 	.word	0x00000000


	//----- nvinfo : EIATTR_CBANK_PARAM_SIZE
	.align		4
.L_41:
        /*023c*/ 	.byte	0x03, 0x19
        /*023e*/ 	.short	0x0470


	//----- nvinfo : EIATTR_PARAM_CBANK
	.align		4
        /*0240*/ 	.byte	0x04, 0x0a
        /*0242*/ 	.short	(.L_43 - .L_42)
	.align		4
.L_42:
        /*0244*/ 	.word	index@(.nv.constant0._ZN7cutlass13device_kernelINS_4gemm6kernel13GemmUniversalIN4cute5tupleIJiiiiEEENS1_10collective13CollectiveMmaINS1_34MainloopSm90TmaGmmaWarpSpecializedILi3ENS5_IJNS4_1CILi2EEESB_NSA_ILi1EEEEEENS1_35KernelTmaWarpSpecializedCooperativeEEENS5_IJNSA_ILi256EEENSA_ILi128EEENSA_ILi64EEEEEENS_6half_tENS5_IJlSC_lEEESK_SL_NS4_8TiledMMAINS4_8MMA_AtomIJNS4_4SM904GMMA26MMA_64x128x16_F32F16F16_SSILNSP_5MajorE0ELSR_0ELNSP_7ScaleInE1ELSS_1EEEEEENS4_6LayoutINS5_IJSB_SC_SC_EEENS5_IJSC_NSA_ILi0EEESX_EEEEENS5_IJNS4_10UnderscoreES10_S10_EEEEENS4_23SM90_TMA_LOAD_MULTICASTENS4_14ComposedLayoutINS4_7SwizzleILi3ELi4ELi3EEENS4_18smem_ptr_flag_bitsILi16EEENSV_INS5_IJNSA_ILi8EEESI_EEENS5_IJSI_SC_EEEEEEEvNS4_8identityES13_S1D_vS1E_EENS_8epilogue10collective6detail29Sm90TmaWarpSpecializedAdapterINS1H_15DefaultEpilogueISK_SL_SL_NS1G_6thread17LinearCombinationISK_Li1EffLNS1L_9ScaleType4KindE0ELNS_15FloatRoundStyleE2ESK_EENS1_15EpilogueDefaultEEEEEvvEEEEvNT_6ParamsE)
        /*0248*/ 	.short	0x0210
        /*024a*/ 	.short	0x0470


	//----- nvinfo : EIATTR_SW_WAR
	.align		4
.L_43:
        /*024c*/ 	.byte	0x04, 0x36
        /*024e*/ 	.short	(.L_45 - .L_44)
.L_44:
        /*0250*/ 	.word	0x00000008
.L_45:


//--------------------- .nv.callgraph             --------------------------
	.section	.nv.callgraph,"",@"SHT_CUDA_CALLGRAPH"
	.align	4
	.sectionentsize	8
	.align		4
        /*0000*/ 	.word	0x00000000
	.align		4
        /*0004*/ 	.word	0xffffffff
	.align		4
        /*0008*/ 	.word	index@(_ZN7cutlass13device_kernelINS_4gemm6kernel13GemmUniversalIN4cute5tupleIJiiiiEEENS1_10collective13CollectiveMmaINS1_34MainloopSm90TmaGmmaWarpSpecializedILi3ENS5_IJNS4_1CILi2EEESB_NSA_ILi1EEEEEENS1_35KernelTmaWarpSpecializedCooperativeEEENS5_IJNSA_ILi256EEENSA_ILi128EEENSA_ILi64EEEEEENS_6half_tENS5_IJlSC_lEEESK_SL_NS4_8TiledMMAINS4_8MMA_AtomIJNS4_4SM904GMMA26MMA_64x128x16_F32F16F16_SSILNSP_5MajorE0ELSR_0ELNSP_7ScaleInE1ELSS_1EEEEEENS4_6LayoutINS5_IJSB_SC_SC_EEENS5_IJSC_NSA_ILi0EEESX_EEEEENS5_IJNS4_10UnderscoreES10_S10_EEEEENS4_23SM90_TMA_LOAD_MULTICASTENS4_14ComposedLayoutINS4_7SwizzleILi3ELi4ELi3EEENS4_18smem_ptr_flag_bitsILi16EEENSV_INS5_IJNSA_ILi8EEESI_EEENS5_IJSI_SC_EEEEEEEvNS4_8identityES13_S1D_vS1E_EENS_8epilogue10collective6detail29Sm90TmaWarpSpecializedAdapterINS1H_15DefaultEpilogueISK_SL_SL_NS1G_6thread17LinearCombinationISK_Li1EffLNS1L_9ScaleType4KindE0ELNS_15FloatRoundStyleE2ESK_EENS1_15EpilogueDefaultEEEEEvvEEEEvNT_6ParamsE)
	.align		4
        /*000c*/ 	.word	index@(__assertfail)
	.align		4
        /*0010*/ 	.word	0x00000000
	.align		4
        /*0014*/ 	.word	0xfffffffe
	.align		4
        /*0018*/ 	.word	0x00000000
	.align		4
        /*001c*/ 	.word	0xfffffffd
	.align		4
        /*0020*/ 	.word	0x00000000
	.align		4
        /*0024*/ 	.word	0xfffffffc


//--------------------- .nv.constant4             --------------------------
	.section	.nv.constant4,"a",@progbits
	.align	8
	.align		8
.nv.constant4:
        /*0000*/ 	.dword	__assertfail
	.align		8
        /*0008*/ 	.dword	__unnamed_1
	.align		8
        /*0010*/ 	.dword	_ZN39_INTERNAL_afa3c512_4_k_cu_1ae5e032_37704cuda3std3__45__cpo5beginE
	.align		8
        /*0018*/ 	.dword	_ZN39_INTERNAL_afa3c512_4_k_cu_1ae5e032_37704cuda3std3__45__cpo3endE
	.align		8
        /*0020*/ 	.dword	_ZN39_INTERNAL_afa3c512_4_k_cu_1ae5e032_37704cuda3std3__45__cpo6cbeginE
	.align		8
        /*0028*/ 	.dword	_ZN39_INTERNAL_afa3c512_4_k_cu_1ae5e032_37704cuda3std3__45__cpo4cendE
	.align		8
        /*0030*/ 	.dword	_ZN39_INTERNAL_afa3c512_4_k_cu_1ae5e032_37704cuda3std3__441_GLOBAL__N__afa3c512_4_k_cu_1ae5e032_37706ignoreE
	.align		8
        /*0038*/ 	.dword	_ZN39_INTERNAL_afa3c512_4_k_cu_1ae5e032_37704cuda3std3__419piecewise_constructE
	.align		8
        /*0040*/ 	.dword	_ZN39_INTERNAL_afa3c512_4_k_cu_1ae5e032_37704cuda3std3__48in_placeE
	.align		8
        /*0048*/ 	.dword	_ZN39_INTERNAL_afa3c512_4_k_cu_1ae5e032_37704cuda3std6ranges3__45__cpo4swapE
	.align		8
        /*0050*/ 	.dword	_ZN39_INTERNAL_afa3c512_4_k_cu_1ae5e032_37704cuda3std6ranges3__45__cpo9iter_moveE
	.align		8
        /*0058*/ 	.dword	_ZN39_INTERNAL_afa3c512_4_k_cu_1ae5e032_37704cute7productE
	.align		8
        /*0060*/ 	.dword	_ZN39_INTERNAL_afa3c512_4_k_cu_1ae5e032_37704cute1_E
	.align		8
        /*0068*/ 	.dword	$str$22
	.align		8
        /*0070*/ 	.dword	$str$23


//--------------------- .text._ZN7cutlass13device_kernelINS_4gemm6kernel13GemmUniversalIN4cute5tupleIJiiiiEEENS1_10collective13CollectiveMmaINS1_34MainloopSm90TmaGmmaWarpSpecializedILi3ENS5_IJNS4_1CILi2EEESB_NSA_ILi1EEEEEENS1_35KernelTmaWarpSpecializedCooperativeEEENS5_IJNSA_ILi256EEENSA_ILi128EEENSA_ILi64EEEEEENS_6half_tENS5_IJlSC_lEEESK_SL_NS4_8TiledMMAINS4_8MMA_AtomIJNS4_4SM904GMMA26MMA_64x128x16_F32F16F16_SSILNSP_5MajorE0ELSR_0ELNSP_7ScaleInE1ELSS_1EEEEEENS4_6LayoutINS5_IJSB_SC_SC_EEENS5_IJSC_NSA_ILi0EEESX_EEEEENS5_IJNS4_10UnderscoreES10_S10_EEEEENS4_23SM90_TMA_LOAD_MULTICASTENS4_14ComposedLayoutINS4_7SwizzleILi3ELi4ELi3EEENS4_18smem_ptr_flag_bitsILi16EEENSV_INS5_IJNSA_ILi8EEESI_EEENS5_IJSI_SC_EEEEEEEvNS4_8identityES13_S1D_vS1E_EENS_8epilogue10collective6detail29Sm90TmaWarpSpecializedAdapterINS1H_15DefaultEpilogueISK_SL_SL_NS1G_6thread17LinearCombinationISK_Li1EffLNS1L_9ScaleType4KindE0ELNS_15FloatRoundStyleE2ESK_EENS1_15EpilogueDefaultEEEEEvvEEEEvNT_6ParamsE --------------------------
	.section	.text._ZN7cutlass13device_kernelINS_4gemm6kernel13GemmUniversalIN4cute5tupleIJiiiiEEENS1_10collective13CollectiveMmaINS1_34MainloopSm90TmaGmmaWarpSpecializedILi3ENS5_IJNS4_1CILi2EEESB_NSA_ILi1EEEEEENS1_35KernelTmaWarpSpecializedCooperativeEEENS5_IJNSA_ILi256EEENSA_ILi128EEENSA_ILi64EEEEEENS_6half_tENS5_IJlSC_lEEESK_SL_NS4_8TiledMMAINS4_8MMA_AtomIJNS4_4SM904GMMA26MMA_64x128x16_F32F16F16_SSILNSP_5MajorE0ELSR_0ELNSP_7ScaleInE1ELSS_1EEEEEENS4_6LayoutINS5_IJSB_SC_SC_EEENS5_IJSC_NSA_ILi0EEESX_EEEEENS5_IJNS4_10UnderscoreES10_S10_EEEEENS4_23SM90_TMA_LOAD_MULTICASTENS4_14ComposedLayoutINS4_7SwizzleILi3ELi4ELi3EEENS4_18smem_ptr_flag_bitsILi16EEENSV_INS5_IJNSA_ILi8EEESI_EEENS5_IJSI_SC_EEEEEEEvNS4_8identityES13_S1D_vS1E_EENS_8epilogue10collective6detail29Sm90TmaWarpSpecializedAdapterINS1H_15DefaultEpilogueISK_SL_SL_NS1G_6thread17LinearCombinationISK_Li1EffLNS1L_9ScaleType4KindE0ELNS_15FloatRoundStyleE2ESK_EENS1_15EpilogueDefaultEEEEEvvEEEEvNT_6ParamsE,"ax",@progbits
	.align	128
.text._ZN7cutlass13device_kernelINS_4gemm6kernel13GemmUniversalIN4cute5tupleIJiiiiEEENS1_10collective13CollectiveMmaINS1_34MainloopSm90TmaGmmaWarpSpecializedILi3ENS5_IJNS4_1CILi2EEESB_NSA_ILi1EEEEEENS1_35KernelTmaWarpSpecializedCooperativeEEENS5_IJNSA_ILi256EEENSA_ILi128EEENSA_ILi64EEEEEENS_6half_tENS5_IJlSC_lEEESK_SL_NS4_8TiledMMAINS4_8MMA_AtomIJNS4_4SM904GMMA26MMA_64x128x16_F32F16F16_SSILNSP_5MajorE0ELSR_0ELNSP_7ScaleInE1ELSS_1EEEEEENS4_6LayoutINS5_IJSB_SC_SC_EEENS5_IJSC_NSA_ILi0EEESX_EEEEENS5_IJNS4_10UnderscoreES10_S10_EEEEENS4_23SM90_TMA_LOAD_MULTICASTENS4_14ComposedLayoutINS4_7SwizzleILi3ELi4ELi3EEENS4_18smem_ptr_flag_bitsILi16EEENSV_INS5_IJNSA_ILi8EEESI_EEENS5_IJSI_SC_EEEEEEEvNS4_8identityES13_S1D_vS1E_EENS_8epilogue10collective6detail29Sm90TmaWarpSpecializedAdapterINS1H_15DefaultEpilogueISK_SL_SL_NS1G_6thread17LinearCombinationISK_Li1EffLNS1L_9ScaleType4KindE0ELNS_15FloatRoundStyleE2ESK_EENS1_15EpilogueDefaultEEEEEvvEEEEvNT_6ParamsE:
        .type           _ZN7cutlass13device_kernelINS_4gemm6kernel13GemmUniversalIN4cute5tupleIJiiiiEEENS1_10collective13CollectiveMmaINS1_34MainloopSm90TmaGmmaWarpSpecializedILi3ENS5_IJNS4_1CILi2EEESB_NSA_ILi1EEEEEENS1_35KernelTmaWarpSpecializedCooperativeEEENS5_IJNSA_ILi256EEENSA_ILi128EEENSA_ILi64EEEEEENS_6half_tENS5_IJlSC_lEEESK_SL_NS4_8TiledMMAINS4_8MMA_AtomIJNS4_4SM904GMMA26MMA_64x128x16_F32F16F16_SSILNSP_5MajorE0ELSR_0ELNSP_7ScaleInE1ELSS_1EEEEEENS4_6LayoutINS5_IJSB_SC_SC_EEENS5_IJSC_NSA_ILi0EEESX_EEEEENS5_IJNS4_10UnderscoreES10_S10_EEEEENS4_23SM90_TMA_LOAD_MULTICASTENS4_14ComposedLayoutINS4_7SwizzleILi3ELi4ELi3EEENS4_18smem_ptr_flag_bitsILi16EEENSV_INS5_IJNSA_ILi8EEESI_EEENS5_IJSI_SC_EEEEEEEvNS4_8identityES13_S1D_vS1E_EENS_8epilogue10collective6detail29Sm90TmaWarpSpecializedAdapterINS1H_15DefaultEpilogueISK_SL_SL_NS1G_6thread17LinearCombinationISK_Li1EffLNS1L_9ScaleType4KindE0ELNS_15FloatRoundStyleE2ESK_EENS1_15EpilogueDefaultEEEEEvvEEEEvNT_6ParamsE,@function
        .size           _ZN7cutlass13device_kernelINS_4gemm6kernel13GemmUniversalIN4cute5tupleIJiiiiEEENS1_10collective13CollectiveMmaINS1_34MainloopSm90TmaGmmaWarpSpecializedILi3ENS5_IJNS4_1CILi2EEESB_NSA_ILi1EEEEEENS1_35KernelTmaWarpSpecializedCooperativeEEENS5_IJNSA_ILi256EEENSA_ILi128EEENSA_ILi64EEEEEENS_6half_tENS5_IJlSC_lEEESK_SL_NS4_8TiledMMAINS4_8MMA_AtomIJNS4_4SM904GMMA26MMA_64x128x16_F32F16F16_SSILNSP_5MajorE0ELSR_0ELNSP_7ScaleInE1ELSS_1EEEEEENS4_6LayoutINS5_IJSB_SC_SC_EEENS5_IJSC_NSA_ILi0EEESX_EEEEENS5_IJNS4_10UnderscoreES10_S10_EEEEENS4_23SM90_TMA_LOAD_MULTICASTENS4_14ComposedLayoutINS4_7SwizzleILi3ELi4ELi3EEENS4_18smem_ptr_flag_bitsILi16EEENSV_INS5_IJNSA_ILi8EEESI_EEENS5_IJSI_SC_EEEEEEEvNS4_8identityES13_S1D_vS1E_EENS_8epilogue10collective6detail29Sm90TmaWarpSpecializedAdapterINS1H_15DefaultEpilogueISK_SL_SL_NS1G_6thread17LinearCombinationISK_Li1EffLNS1L_9ScaleType4KindE0ELNS_15FloatRoundStyleE2ESK_EENS1_15EpilogueDefaultEEEEEvvEEEEvNT_6ParamsE,(.L_x_323 - _ZN7cutlass13device_kernelINS_4gemm6kernel13GemmUniversalIN4cute5tupleIJiiiiEEENS1_10collective13CollectiveMmaINS1_34MainloopSm90TmaGmmaWarpSpecializedILi3ENS5_IJNS4_1CILi2EEESB_NSA_ILi1EEEEEENS1_35KernelTmaWarpSpecializedCooperativeEEENS5_IJNSA_ILi256EEENSA_ILi128EEENSA_ILi64EEEEEENS_6half_tENS5_IJlSC_lEEESK_SL_NS4_8TiledMMAINS4_8MMA_AtomIJNS4_4SM904GMMA26MMA_64x128x16_F32F16F16_SSILNSP_5MajorE0ELSR_0ELNSP_7ScaleInE1ELSS_1EEEEEENS4_6LayoutINS5_IJSB_SC_SC_EEENS5_IJSC_NSA_ILi0EEESX_EEEEENS5_IJNS4_10UnderscoreES10_S10_EEEEENS4_23SM90_TMA_LOAD_MULTICASTENS4_14ComposedLayoutINS4_7SwizzleILi3ELi4ELi3EEENS4_18smem_ptr_flag_bitsILi16EEENSV_INS5_IJNSA_ILi8EEESI_EEENS5_IJSI_SC_EEEEEEEvNS4_8identityES13_S1D_vS1E_EENS_8epilogue10collective6detail29Sm90TmaWarpSpecializedAdapterINS1H_15DefaultEpilogueISK_SL_SL_NS1G_6thread17LinearCombinationISK_Li1EffLNS1L_9ScaleType4KindE0ELNS_15FloatRoundStyleE2ESK_EENS1_15EpilogueDefaultEEEEEvvEEEEvNT_6ParamsE)
        .other          _ZN7cutlass13device_kernelINS_4gemm6kernel13GemmUniversalIN4cute5tupleIJiiiiEEENS1_10collective13CollectiveMmaINS1_34MainloopSm90TmaGmmaWarpSpecializedILi3ENS5_IJNS4_1CILi2EEESB_NSA_ILi1EEEEEENS1_35KernelTmaWarpSpecializedCooperativeEEENS5_IJNSA_ILi256EEENSA_ILi128EEENSA_ILi64EEEEEENS_6half_tENS5_IJlSC_lEEESK_SL_NS4_8TiledMMAINS4_8MMA_AtomIJNS4_4SM904GMMA26MMA_64x128x16_F32F16F16_SSILNSP_5MajorE0ELSR_0ELNSP_7ScaleInE1ELSS_1EEEEEENS4_6LayoutINS5_IJSB_SC_SC_EEENS5_IJSC_NSA_ILi0EEESX_EEEEENS5_IJNS4_10UnderscoreES10_S10_EEEEENS4_23SM90_TMA_LOAD_MULTICASTENS4_14ComposedLayoutINS4_7SwizzleILi3ELi4ELi3EEENS4_18smem_ptr_flag_bitsILi16EEENSV_INS5_IJNSA_ILi8EEESI_EEENS5_IJSI_SC_EEEEEEEvNS4_8identityES13_S1D_vS1E_EENS_8epilogue10collective6detail29Sm90TmaWarpSpecializedAdapterINS1H_15DefaultEpilogueISK_SL_SL_NS1G_6thread17LinearCombinationISK_Li1EffLNS1L_9ScaleType4KindE0ELNS_15FloatRoundStyleE2ESK_EENS1_15EpilogueDefaultEEEEEvvEEEEvNT_6ParamsE,@"STO_CUDA_ENTRY STV_DEFAULT"
_ZN7cutlass13device_kernelINS_4gemm6kernel13GemmUniversalIN4cute5tupleIJiiiiEEENS1_10collective13CollectiveMmaINS1_34MainloopSm90TmaGmmaWarpSpecializedILi3ENS5_IJNS4_1CILi2EEESB_NSA_ILi1EEEEEENS1_35KernelTmaWarpSpecializedCooperativeEEENS5_IJNSA_ILi256EEENSA_ILi128EEENSA_ILi64EEEEEENS_6half_tENS5_IJlSC_lEEESK_SL_NS4_8TiledMMAINS4_8MMA_AtomIJNS4_4SM904GMMA26MMA_64x128x16_F32F16F16_SSILNSP_5MajorE0ELSR_0ELNSP_7ScaleInE1ELSS_1EEEEEENS4_6LayoutINS5_IJSB_SC_SC_EEENS5_IJSC_NSA_ILi0EEESX_EEEEENS5_IJNS4_10UnderscoreES10_S10_EEEEENS4_23SM90_TMA_LOAD_MULTICASTENS4_14ComposedLayoutINS4_7SwizzleILi3ELi4ELi3EEENS4_18smem_ptr_flag_bitsILi16EEENSV_INS5_IJNSA_ILi8EEESI_EEENS5_IJSI_SC_EEEEEEEvNS4_8identityES13_S1D_vS1E_EENS_8epilogue10collective6detail29Sm90TmaWarpSpecializedAdapterINS1H_15DefaultEpilogueISK_SL_SL_NS1G_6thread17LinearCombinationISK_Li1EffLNS1L_9ScaleType4KindE0ELNS_15FloatRoundStyleE2ESK_EENS1_15EpilogueDefaultEEEEEvvEEEEvNT_6ParamsE:
[----:B------:R-:W0:Y:S01]  /*0000*/  LDC R1, c[0x0][0x28] ;  /* 0x00000a00ff017b82 */ /* 0x000e220000000800 */
[----:B------:R-:W1:Y:S01]  /*0010*/  S2R R18, SR_TID.X ;  /* 0x0000000000127919 */ /* 0x000e620000002100 */
[----:B------:R-:W-:Y:S01]  /*0020*/  ELECT P0, URZ, PT ;  /* 0x00000000003f782f */ /* 0x000fe20003800000 */
[----:B------:R-:W-:Y:S01]  /*0030*/  BSSY B0, `(.L_x_0) ;  /* 0x000000f000007945 */ /* 0x000fe20003800000 */
[--C-:B-1----:R-:W-:Y:S02]  /*0040*/  SHF.R.U32.HI R0, RZ, 0x5, R18.reuse ;  /* 0x00000005ff007819 */ /* 0x102fe40000011612 */
[----:B------:R-:W-:-:S03]  /*0050*/  SHF.R.U32.HI R3, RZ, 0x7, R18 ;  /* 0x00000007ff037819 */ /* 0x000fc60000011612 */
[----:B------:R-:W1:Y:S04]  /*0060*/  SHFL.IDX PT, R2, R0, RZ, 0x1f ;  /* 0x00001fff00027589 */ /* 0x000e6800000e0000 */
[----:B------:R2:W3:Y:S01]  /*0070*/  SHFL.IDX PT, R5, R3, RZ, 0x1f ;  /* 0x00001fff03057589 */ /* 0x0004e200000e0000 */
[----:B-1----:R-:W-:-:S13]  /*0080*/  ISETP.NE.OR P0, PT, R2, RZ, !P0 ;  /* 0x000000ff0200720c */ /* 0x002fda0004705670 */
[----:B0-23--:R-:W-:Y:S05]  /*0090*/  @P0 BRA `(.L_x_1) ;  /* 0x0000000000200947 */ /* 0x00dfea0003800000 */
[----:B------:R-:W-:Y:S02]  /*00a0*/  ULDC.64 UR4, c[0x0][0x198] ;  /* 0x0000660000047ab9 */ /* 0x000fe40000000a00 */
[----:B------:R-:W-:Y:S02]  /*00b0*/  UIADD3 UR6, UP0, UR4, 0xf0, URZ ;  /* 0x000000f004067890 */ /* 0x000fe4000ff1e03f */
[----:B------:R-:W-:Y:S02]  /*00c0*/  UIADD3 UR4, UP1, UR4, 0x1f0, URZ ;  /* 0x000001f004047890 */ /* 0x000fe4000ff3e03f */
[----:B------:R-:W-:Y:S02]  /*00d0*/  UIADD3.X UR7, URZ, UR5, URZ, UP0, !UPT ;  /* 0x000000053f077290 */ /* 0x000fe400087fe43f */
[----:B------:R-:W-:-:S07]  /*00e0*/  UIADD3.X UR5, URZ, UR5, URZ, UP1, !UPT ;  /* 0x000000053f057290 */ /* 0x000fce0008ffe43f */
[----:B------:R0:W-:Y:S02]  /*00f0*/  UTMACCTL.PF [UR6] ;  /* 0x00000000060079b9 */ /* 0x0001e40008040000 */
[----:B------:R0:W-:Y:S02]  /*0100*/  UTMACCTL.PF [UR4] ;  /* 0x00000000040079b9 */ /* 0x0001e40008040000 */
[----:B0-----:R-:W-:Y:S01]  /*0110*/  NOP ;  /* 0x0000000000007918 */ /* 0x001fe20000000000 */
.L_x_1:
[----:B------:R-:W-:Y:S05]  /*0120*/  BSYNC B0 ;  /* 0x0000000000007941 */ /* 0x000fea0003800000 */
.L_x_0:
[----:B------:R-:W0:Y:S02]  /*0130*/  SHFL.IDX PT, R3, R0, RZ, 0x1f ;  /* 0x00001fff00037589 */ /* 0x000e2400000e0000 */
[----:B0-----:R-:W-:-:S13]  /*0140*/  ISETP.NE.AND P0, PT, R3, RZ, PT ;  /* 0x000000ff0300720c */ /* 0x001fda0003f05270 */
[----:B------:R-:W-:Y:S05]  /*0150*/  @P0 BRA `(.L_x_2) ;  /* 0x0000000000500947 */ /* 0x000fea0003800000 */
[----:B------:R-:W0:Y:S01]  /*0160*/  S2UR UR8, SR_CgaCtaId ;  /* 0x00000000000879c3 */ /* 0x000e220000008800 */
[----:B------:R-:W-:Y:S01]  /*0170*/  UMOV UR4, 0x400 ;  /* 0x0000040000047882 */ /* 0x000fe20000000000 */
[----:B------:R-:W-:Y:S01]  /*0180*/  UMOV UR5, 0x1 ;  /* 0x0000000100057882 */ /* 0x000fe20000000000 */
[----:B------:R-:W-:Y:S01]  /*0190*/  UMOV UR6, 0x6 ;  /* 0x0000000600067882 */ /* 0x000fe20000000000 */
[----:B------:R-:W-:Y:S01]  /*01a0*/  ELECT P0, URZ, PT ;  /* 0x00000000003f782f */ /* 0x000fe20003800000 */
[----:B------:R-:W-:-:S04]  /*01b0*/  UIADD3 UR6, -UR6, 0x100000, URZ ;  /* 0x0010000006067890 */ /* 0x000fc8000fffe13f */
[----:B------:R-:W-:Y:S02]  /*01c0*/  USHF.L.U32 UR7, UR6, 0xb, URZ ;  /* 0x0000000b06077899 */ /* 0x000fe4000800063f */
[----:B------:R-:W-:Y:S02]  /*01d0*/  USHF.L.U32 UR6, UR6, 0x1, URZ ;  /* 0x0000000106067899 */ /* 0x000fe4000800063f */
[----:B0-----:R-:W-:Y:S02]  /*01e0*/  ULEA UR8, UR8, UR4, 0x18 ;  /* 0x0000000408087291 */ /* 0x001fe4000f8ec03f */
[----:B------:R-:W-:-:S04]  /*01f0*/  UIADD3 UR4, -UR5, 0x100000, URZ ;  /* 0x0010000005047890 */ /* 0x000fc8000fffe13f */
[----:B------:R-:W-:Y:S02]  /*0200*/  USHF.L.U32 UR5, UR4, 0xb, URZ ;  /* 0x0000000b04057899 */ /* 0x000fe4000800063f */
[----:B------:R-:W-:Y:S01]  /*0210*/  USHF.L.U32 UR4, UR4, 0x1, URZ ;  /* 0x0000000104047899 */ /* 0x000fe2000800063f */
[----:B------:R-:W0:Y:S11]  /*0220*/  FENCE.VIEW.ASYNC.S ;  /* 0x00000000000073c6 */ /* 0x000e360000000000 */
[----:B0-----:R0:W1:Y:S01]  /*0230*/  SYNCS.EXCH.64 URZ, [UR8], UR4 ;  /* 0x00000004083f75b2 */ /* 0x0010620008000100 */
[----:B------:R0:W2:Y:S01]  /*0240*/  SYNCS.EXCH.64 URZ, [UR8+0x18], UR6 ;  /* 0x00001806083f75b2 */ /* 0x0000a20008000100 */
[----:B------:R0:W3:Y:S01]  /*0250*/  SYNCS.EXCH.64 URZ, [UR8+0x8], UR4 ;  /* 0x00000804083f75b2 */ /* 0x0000e20008000100 */
[----:B------:R0:W4:Y:S01]  /*0260*/  SYNCS.EXCH.64 URZ, [UR8+0x20], UR6 ;  /* 0x00002006083f75b2 */ /* 0x0001220008000100 */
[----:B------:R0:W0:Y:S01]  /*0270*/  SYNCS.EXCH.64 URZ, [UR8+0x10], UR4 ;  /* 0x00001004083f75b2 */ /* 0x0000220008000100 */
[----:B------:R0:W0:Y:S01]  /*0280*/  SYNCS.EXCH.64 URZ, [UR8+0x28], UR6 ;  /* 0x00002806083f75b2 */ /* 0x0000220008000100 */
[----:B------:R-:W-:Y:S01]  /*0290*/  NOP ;  /* 0x0000000000007918 */ /* 0x000fe20000000000 */
.L_x_2:
[----:B------:R-:W-:Y:S01]  /*02a0*/  SHF.R.S32.HI R7, RZ, 0x1f, R18 ;  /* 0x0000001fff077819 */ /* 0x000fe20000011412 */
[----:B------:R-:W5:Y:S01]  /*02b0*/  SHFL.IDX PT, R0, R0, RZ, 0x1f ;  /* 0x00001fff00007589 */ /* 0x000f6200000e0000 */
[----:B0-----:R-:W0:Y:S01]  /*02c0*/  S2UR UR8, SR_CTAID.X ;  /* 0x00000000000879c3 */ /* 0x001e220000002500 */
[----:B------:R-:W-:Y:S02]  /*02d0*/  ELECT P0, URZ, PT ;  /* 0x00000000003f782f */ /* 0x000fe40003800000 */
[----:B------:R-:W-:Y:S01]  /*02e0*/  LEA.HI R7, R7, R18, RZ, 0x7 ;  /* 0x0000001207077211 */ /* 0x000fe200078f38ff */
[----:B------:R-:W1:Y:S01]  /*02f0*/  S2R R4, SR_CTAID.Y ;  /* 0x0000000000047919 */ /* 0x000e620000002600 */
[----:B------:R-:W-:Y:S01]  /*0300*/  SHF.R.S32.HI R8, RZ, 0x1f, R3 ;  /* 0x0000001fff087819 */ /* 0x000fe20000011403 */
[----:B------:R-:W-:Y:S01]  /*0310*/  ULDC UR4, c[0x0][0x150] ;  /* 0x0000540000047ab9 */ /* 0x000fe20000000800 */
[----:B------:R-:W-:Y:S01]  /*0320*/  LOP3.LUT R7, R7, 0xffffff80, RZ, 0xc0, !PT ;  /* 0xffffff8007077812 */ /* 0x000fe200078ec0ff */
[----:B------:R-:W-:Y:S01]  /*0330*/  NOP ;  /* 0x0000000000007918 */ /* 0x000fe20000000000 */
[----:B------:R-:W-:Y:S01]  /*0340*/  LEA.HI R8, R8, R3, RZ, 0x2 ;  /* 0x0000000308087211 */ /* 0x000fe200078f10ff */
[----:B------:R-:W2:Y:S01]  /*0350*/  LDC R10, c[0x0][0x144] ;  /* 0x00005100ff0a7b82 */ /* 0x000ea20000000800 */
[----:B------:R-:W-:Y:S01]  /*0360*/  NOP ;  /* 0x0000000000007918 */ /* 0x000fe20000000000 */
[----:B------:R-:W-:Y:S01]  /*0370*/  IMAD.IADD R6, R18, 0x1, -R7 ;  /* 0x0000000112067824 */ /* 0x000fe200078e0a07 */
[----:B------:R-:W-:Y:S01]  /*0380*/  LOP3.LUT R8, R8, 0x3ffffffc, RZ, 0xc0, !PT ;  /* 0x3ffffffc08087812 */ /* 0x000fe200078ec0ff */
[----:B------:R-:W-:Y:S01]  /*0390*/  IMAD.MOV.U32 R22, RZ, RZ, 0x1 ;  /* 0x00000001ff167424 */ /* 0x000fe200078e00ff */
[----:B------:R-:W-:-:S02]  /*03a0*/  ISETP.NE.AND P3, PT, R5, RZ, PT ;  /* 0x000000ff0500720c */ /* 0x000fc40003f65270 */
[----:B------:R-:W-:Y:S01]  /*03b0*/  SHF.R.S32.HI R7, RZ, 0x1f, R6 ;  /* 0x0000001fff077819 */ /* 0x000fe20000011406 */
[----:B------:R-:W-:Y:S01]  /*03c0*/  IMAD.IADD R8, R3, 0x1, -R8 ;  /* 0x0000000103087824 */ /* 0x000fe200078e0a08 */
[----:B------:R-:W3:Y:S02]  /*03d0*/  LDC R13, c[0x0][0x140] ;  /* 0x00005000ff0d7b82 */ /* 0x000ee40000000800 */
[----:B------:R-:W-:Y:S02]  /*03e0*/  LEA.HI R7, R7, R6, RZ, 0x3 ;  /* 0x0000000607077211 */ /* 0x000fe400078f18ff */
[----:B-----5:R-:W-:Y:S02]  /*03f0*/  ISETP.NE.OR P0, PT, R0, RZ, !P0 ;  /* 0x000000ff0000720c */ /* 0x020fe40004705670 */
[--C-:B------:R-:W-:Y:S02]  /*0400*/  SHF.R.S32.HI R0, RZ, 0x3, R7.reuse ;  /* 0x00000003ff007819 */ /* 0x100fe40000011407 */
[----:B------:R-:W-:-:S02]  /*0410*/  SHF.R.S32.HI R7, RZ, 0x1f, R7 ;  /* 0x0000001fff077819 */ /* 0x000fc40000011407 */
[----:B0-----:R-:W-:Y:S02]  /*0420*/  I2FP.F32.U32 R9, UR8 ;  /* 0x0000000800097c45 */ /* 0x001fe40008201000 */
[----:B------:R-:W-:-:S03]  /*0430*/  LEA.HI R7, R7, R0, RZ, 0x2 ;  /* 0x0000000007077211 */ /* 0x000fc600078f10ff */
[----:B------:R-:W-:Y:S01]  /*0440*/  FMUL R9, R9, UR4 ;  /* 0x0000000409097c20 */ /* 0x000fe20008400000 */
[----:B------:R-:W-:Y:S01]  /*0450*/  LOP3.LUT R7, R7, 0xfffffffc, RZ, 0xc0, !PT ;  /* 0xfffffffc07077812 */ /* 0x000fe200078ec0ff */
[----:B------:R-:W-:Y:S01]  /*0460*/  VOTEU.ALL UP0, P0 ;  /* 0x00000000003f7886 */ /* 0x000fe20000000000 */
[----:B-1----:R-:W-:Y:S01]  /*0470*/  I2FP.F32.U32 R3, R4 ;  /* 0x0000000400037245 */ /* 0x002fe20000201000 */
[----:B------:R-:W-:Y:S01]  /*0480*/  ULDC UR4, c[0x0][0x154] ;  /* 0x0000550000047ab9 */ /* 0x000fe20000000800 */
[----:B------:R-:W-:Y:S01]  /*0490*/  VOTEU.ALL UP1, P0 ;  /* 0x00000000003f7886 */ /* 0x000fe20000020000 */
[----:B------:R-:W0:Y:S01]  /*04a0*/  F2I.U32.TRUNC.NTZ R9, R9 ;  /* 0x0000000900097305 */ /* 0x000e22000020f000 */
[----:B------:R-:W-:Y:S01]  /*04b0*/  IMAD.IADD R7, R0, 0x1, -R7 ;  /* 0x0000000100077824 */ /* 0x000fe200078e0a07 */
[----:B------:R-:W1:Y:S01]  /*04c0*/  @!UP0 S2UR UR7, SR_CgaCtaId ;  /* 0x00000000000789c3 */ /* 0x000e620000008800 */
[----:B------:R-:W-:Y:S01]  /*04d0*/  FMUL R12, R3, UR4 ;  /* 0x00000004030c7c20 */ /* 0x000fe20008400000 */
[----:B------:R-:W-:Y:S01]  /*04e0*/  UMOV UR4, 0x20 ;  /* 0x0000002000047882 */ /* 0x000fe20000000000 */
[----:B------:R-:W-:Y:S01]  /*04f0*/  IMAD R8, R8, 0x4, R7 ;  /* 0x0000000408087824 */ /* 0x000fe200078e0207 */
[----:B------:R-:W-:Y:S01]  /*0500*/  @!UP0 UMOV UR6, 0x400 ;  /* 0x0000040000068882 */ /* 0x000fe20000000000 */
[----:B------:R-:W-:-:S04]  /*0510*/  @!UP0 UIADD3 UR4, -UR4, 0x100000, URZ ;  /* 0x0010000004048890 */ /* 0x000fc8000fffe13f */
[----:B------:R-:W-:Y:S02]  /*0520*/  @!UP0 USHF.L.U32 UR5, UR4, 0xb, URZ ;  /* 0x0000000b04058899 */ /* 0x000fe4000800063f */
[----:B------:R-:W-:Y:S01]  /*0530*/  @!UP0 USHF.L.U32 UR4, UR4, 0x1, URZ ;  /* 0x0000000104048899 */ /* 0x000fe2000800063f */
[----:B---3--:R-:W-:Y:S01]  /*0540*/  ISETP.EQ.U32.AND P2, PT, R13, 0x1, PT ;  /* 0x000000010d00780c */ /* 0x008fe20003f42070 */
[----:B------:R-:W3:Y:S01]  /*0550*/  F2I.U32.TRUNC.NTZ R12, R12 ;  /* 0x0000000c000c7305 */ /* 0x000ee2000020f000 */
[----:B------:R-:W-:Y:S01]  /*0560*/  LEA.HI R0, R8, R8, RZ, 0x1 ;  /* 0x0000000808007211 */ /* 0x000fe200078f08ff */
[----:B------:R-:W5:Y:S03]  /*0570*/  LDC R7, c[0x0][0x148] ;  /* 0x00005200ff077b82 */ /* 0x000f660000000800 */
[----:B------:R-:W-:Y:S01]  /*0580*/  LOP3.LUT R11, R0, 0xfffffffe, RZ, 0xc0, !PT ;  /* 0xfffffffe000b7812 */ /* 0x000fe200078ec0ff */
[----:B0-----:R-:W-:Y:S01]  /*0590*/  IMAD.MOV R15, RZ, RZ, -R9 ;  /* 0x000000ffff0f7224 */ /* 0x001fe200078e0a09 */
[----:B------:R-:W-:-:S03]  /*05a0*/  SHF.R.S32.HI R9, RZ, 0x1f, R2 ;  /* 0x0000001fff097819 */ /* 0x000fc60000011402 */
[----:B--2---:R-:W-:Y:S01]  /*05b0*/  IMAD R3, R10, R15, UR8 ;  /* 0x000000080a037e24 */ /* 0x004fe2000f8e020f */
[----:B------:R-:W-:Y:S01]  /*05c0*/  LEA.HI R9, R9, R2, RZ, 0x2 ;  /* 0x0000000209097211 */ /* 0x000fe200078f10ff */
[C---:B------:R-:W-:Y:S02]  /*05d0*/  IMAD.IADD R0, R8.reuse, 0x1, -R11 ;  /* 0x0000000108007824 */ /* 0x040fe400078e0a0b */
[----:B------:R-:W-:Y:S01]  /*05e0*/  IMAD.SHL.U32 R11, R8, 0x4, RZ ;  /* 0x00000004080b7824 */ /* 0x000fe200078e00ff */
[----:B------:R-:W-:Y:S02]  /*05f0*/  LOP3.LUT R9, R9, 0xfffffffc, RZ, 0xc0, !PT ;  /* 0xfffffffc09097812 */ /* 0x000fe400078ec0ff */
[----:B------:R-:W-:Y:S01]  /*0600*/  ISETP.NE.AND P4, PT, R0, R3, PT ;  /* 0x000000030000720c */ /* 0x000fe20003f85270 */
[----:B-1----:R-:W-:Y:S01]  /*0610*/  @!UP0 ULEA UR6, UR7, UR6, 0x18 ;  /* 0x0000000607068291 */ /* 0x002fe2000f8ec03f */
[----:B------:R-:W-:Y:S01]  /*0620*/  LOP3.LUT R152, R8, 0xc, R11, 0x78, !PT ;  /* 0x0000000c08987812 */ /* 0x000fe200078e780b */
[----:B------:R-:W-:Y:S01]  /*0630*/  IMAD.IADD R0, R2, 0x1, -R9 ;  /* 0x0000000102007824 */ /* 0x000fe200078e0a09 */
[----:B---3--:R-:W-:Y:S01]  /*0640*/  IADD3 R21, -R12, RZ, RZ ;  /* 0x000000ff0c157210 */ /* 0x008fe20007ffe1ff */
[----:B------:R-:W-:Y:S01]  /*0650*/  VOTEU.ALL UP0, P0 ;  /* 0x00000000003f7886 */ /* 0x000fe20000000000 */
[----:B------:R-:W-:Y:S01]  /*0660*/  LOP3.LUT P0, RZ, R6, 0x7, RZ, 0xc0, !PT ;  /* 0x0000000706ff7812 */ /* 0x000fe2000780c0ff */
[----:B------:R-:W-:Y:S01]  /*0670*/  VIADD R6, R5, 0xffffffff ;  /* 0xffffffff05067836 */ /* 0x000fe20000000000 */
[----:B------:R-:W-:Y:S01]  /*0680*/  ISETP.NE.AND P1, PT, R0, 0x3, PT ;  /* 0x000000030000780c */ /* 0x000fe20003f25270 */
[----:B-----5:R-:W-:Y:S01]  /*0690*/  IMAD R9, R7, R21, R4 ;  /* 0x0000001507097224 */ /* 0x020fe200078e0204 */
[----:B------:R-:W-:-:S02]  /*06a0*/  ISETP.LT.U32.AND P0, PT, R152, 0x4, !P0 ;  /* 0x000000049800780c */ /* 0x000fc40004701070 */
[----:B------:R-:W-:Y:S01]  /*06b0*/  ISETP.EQ.OR P1, PT, R0, RZ, !P1 ;  /* 0x000000ff0000720c */ /* 0x000fe20004f22670 */
[----:B------:R-:W0:Y:S02]  /*06c0*/  FENCE.VIEW.ASYNC.S ;  /* 0x00000000000073c6 */ /* 0x000e240000000000 */
[----:B0-----:R0:W1:Y:S01]  /*06d0*/  @!UP0 SYNCS.EXCH.64 URZ, [UR6+0x40], UR4 ;  /* 0x00004004063f85b2 */ /* 0x0010620008000100 */
[----:B------:R-:W-:Y:S02]  /*06e0*/  @P4 LEA.HI R2, R152, R152, RZ, 0x1 ;  /* 0x0000009898024211 */ /* 0x000fe400078f08ff */
[----:B------:R-:W-:Y:S02]  /*06f0*/  ISETP.EQ.AND P1, PT, R5, RZ, P1 ;  /* 0x000000ff0500720c */ /* 0x000fe40000f22270 */
[----:B------:R-:W-:Y:S02]  /*0700*/  @P4 SHF.R.S32.HI R2, RZ, 0x1, R2 ;  /* 0x00000001ff024819 */ /* 0x000fe40000011402 */
[----:B------:R-:W-:-:S02]  /*0710*/  ISETP.GE.U32.AND P6, PT, R6, 0x2, PT ;  /* 0x000000020600780c */ /* 0x000fc40003fc6070 */
[----:B------:R-:W-:Y:S02]  /*0720*/  @P4 ISETP.NE.AND P5, PT, R2, R9, PT ;  /* 0x000000090200420c */ /* 0x000fe40003fa5270 */
[----:B------:R-:W-:Y:S02]  /*0730*/  SEL R9, RZ, 0x1, !P0 ;  /* 0x00000001ff097807 */ /* 0x000fe40004000000 */
[----:B------:R-:W-:Y:S02]  /*0740*/  @P4 SEL R22, RZ, 0x1, P5 ;  /* 0x00000001ff164807 */ /* 0x000fe40002800000 */
[----:B------:R-:W-:Y:S01]  /*0750*/  SEL R19, RZ, 0x1, !P1 ;  /* 0x00000001ff137807 */ /* 0x000fe20004800000 */
[----:B------:R0:W2:Y:S01]  /*0760*/  @!UP1 SYNCS.EXCH.64 URZ, [UR6+0x48], UR4 ;  /* 0x00004804063f95b2 */ /* 0x0000a20008000100 */
[----:B------:R-:W-:Y:S01]  /*0770*/  LOP3.LUT R22, R22, R9, RZ, 0xc0, !PT ;  /* 0x0000000916167212 */ /* 0x000fe200078ec0ff */
[----:B------:R-:W-:Y:S01]  /*0780*/  NOP ;  /* 0x0000000000007918 */ /* 0x000fe20000000000 */
[----:B------:R-:W-:Y:S01]  /*0790*/  SEL R19, R19, 0x2, P6 ;  /* 0x0000000213137807 */ /* 0x000fe20003000000 */
[----:B------:R-:W-:Y:S06]  /*07a0*/  @!P2 BRA `(.L_x_3) ;  /* 0x000000000008a947 */ /* 0x000fec0003800000 */
[----:B-12-4-:R-:W-:Y:S01]  /*07b0*/  UCGABAR_ARV ;  /* 0x00000000000079c7 */ /* 0x016fe20008000000 */
[----:B------:R-:W-:Y:S05]  /*07c0*/  BRA `(.L_x_4) ;  /* 0x0000000000047947 */ /* 0x000fea0003800000 */
.L_x_3:
[----:B-12-4-:R-:W-:Y:S01]  /*07d0*/  NOP ;  /* 0x0000000000007918 */ /* 0x016fe20000000000 */
.L_x_4:
[----:B------:R-:W1:Y:S01]  /*07e0*/  LDC R2, c[0x0][0x65c] ;  /* 0x00019700ff027b82 */ /* 0x000e620000000800 */
[----:B------:R-:W-:Y:S02]  /*07f0*/  IMAD.U32 R8, RZ, RZ, UR8 ;  /* 0x00000008ff087e24 */ /* 0x000fe4000f8e00ff */
[----:B------:R-:W-:Y:S01]  /*0800*/  IMAD.MOV.U32 R9, RZ, RZ, RZ ;  /* 0x000000ffff097224 */ /* 0x000fe200078e00ff */
[----:B-1----:R-:W-:-:S04]  /*0810*/  ISETP.NE.AND P1, PT, R2, 0x1, PT ;  /* 0x000000010200780c */ /* 0x002fc80003f25270 */
[----:B------:R-:W-:-:S09]  /*0820*/  P2R R5, PR, RZ, 0x2 ;  /* 0x00000002ff057803 */ /* 0x000fd20000000000 */
[----:B------:R-:W1:Y:S01]  /*0830*/  @P1 LDC R17, c[0x0][0x10] ;  /* 0x00000400ff111b82 */ /* 0x000e620000000800 */
[----:B------:R-:W-:Y:S02]  /*0840*/  @P1 IMAD.MOV.U32 R5, RZ, RZ, RZ ;  /* 0x000000ffff051224 */ /* 0x000fe400078e00ff */
[----:B------:R-:W-:-:S05]  /*0850*/  @P1 IMAD.MOV.U32 R13, RZ, RZ, RZ ;  /* 0x000000ffff0d1224 */ /* 0x000fca00078e00ff */
[----:B------:R-:W2:Y:S01]  /*0860*/  @!P1 LDC R11, c[0x0][0xc] ;  /* 0x00000300ff0b9b82 */ /* 0x000ea20000000800 */
[----:B-1----:R-:W-:-:S04]  /*0870*/  @P1 IMAD.WIDE.U32 R16, R17, UR8, R4 ;  /* 0x0000000811101c25 */ /* 0x002fc8000f8e0004 */
[----:B------:R-:W-:Y:S02]  /*0880*/  @P1 IMAD.IADD R17, R17, 0x1, R13 ;  /* 0x0000000111111824 */ /* 0x000fe400078e020d */
[----:B--2---:R-:W-:-:S04]  /*0890*/  @!P1 IMAD.WIDE.U32 R8, R4, R11, R8 ;  /* 0x0000000b04089225 */ /* 0x004fc800078e0008 */
[----:B------:R-:W-:Y:S01]  /*08a0*/  @!P1 IMAD.MOV.U32 R16, RZ, RZ, R8 ;  /* 0x000000ffff109224 */ /* 0x000fe200078e0008 */
[----:B------:R-:W-:Y:S01]  /*08b0*/  @!P1 MOV R17, R9 ;  /* 0x0000000900119202 */ /* 0x000fe20000000f00 */
[----:B------:R-:W-:Y:S06]  /*08c0*/  @!P2 BRA `(.L_x_5) ;  /* 0x00000000000ca947 */ /* 0x000fec0003800000 */
[----:B------:R-:W-:Y:S01]  /*08d0*/  UCGABAR_WAIT ;  /* 0x0000000000007dc7 */ /* 0x000fe20008000000 */
[----:B------:R-:W-:Y:S01]  /*08e0*/  CCTL.IVALL ;  /* 0x00000000ff00798f */ /* 0x000fe20002000000 */
[----:B------:R-:W-:Y:S05]  /*08f0*/  BRA `(.L_x_6) ;  /* 0x0000000000047947 */ /* 0x000fea0003800000 */
.L_x_5:
[----:B------:R-:W-:Y:S06]  /*0900*/  BAR.SYNC.DEFER_BLOCKING 0x0 ;  /* 0x0000000000007b1d */ /* 0x000fec0000010000 */
.L_x_6:
[----:B------:R-:W-:Y:S05]  /*0910*/  @!P3 BRA `(.L_x_7) ;  /* 0x000000a40084b947 */ /* 0x000fea0003800000 */
[----:B------:R-:W-:-:S13]  /*0920*/  ISETP.GT.U32.AND P0, PT, R6, 0x1, PT ;  /* 0x000000010600780c */ /* 0x000fda0003f04070 */
[----:B0-----:R-:W-:Y:S05]  /*0930*/  @P0 EXIT ;  /* 0x000000000000094d */ /* 0x001fea0003800000 */
[----:B------:R-:W-:Y:S01]  /*0940*/  ULDC.64 UR4, c[0x0][0x650] ;  /* 0x0001940000047ab9 */ /* 0x000fe20000000a00 */
[----:B------:R-:W-:Y:S01]  /*0950*/  PRMT R0, RZ, 0x7610, R0 ;  /* 0x00007610ff007816 */ /* 0x000fe20000000000 */
[----:B------:R-:W-:Y:S01]  /*0960*/  IMAD.MOV.U32 R153, RZ, RZ, -0x1 ;  /* 0xffffffffff997424 */ /* 0x000fe200078e00ff */
[----:B------:R-:W-:Y:S01]  /*0970*/  ISETP.GE.U32.AND P0, PT, R16, UR4, PT ;  /* 0x0000000410007c0c */ /* 0x000fe2000bf06070 */
[----:B------:R-:W-:Y:S02]  /*0980*/  IMAD.MOV.U32 R154, RZ, RZ, -0x1 ;  /* 0xffffffffff9a7424 */ /* 0x000fe400078e00ff */
[----:B------:R-:W-:Y:S01]  /*0990*/  IMAD.MOV.U32 R23, RZ, RZ, -0x1 ;  /* 0xffffffffff177424 */ /* 0x000fe200078e00ff */
[----:B------:R-:W-:-:S13]  /*09a0*/  ISETP.GE.U32.AND.EX P0, PT, R17, UR5, PT, P0 ;  /* 0x0000000511007c0c */ /* 0x000fda000bf06100 */
[----:B------:R-:W-:Y:S05]  /*09b0*/  @P0 BRA `(.L_x_8) ;  /* 0x00000004002c0947 */ /* 0x000fea0003800000 */
[----:B------:R-:W0:Y:S01]  /*09c0*/  LDC.64 R24, c[0x0][0x628] ;  /* 0x00018a00ff187b82 */ /* 0x000e220000000a00 */
[----:B------:R-:W-:Y:S02]  /*09d0*/  IMAD.MOV.U32 R8, RZ, RZ, R16 ;  /* 0x000000ffff087224 */ /* 0x000fe400078e0010 */
[----:B------:R-:W-:-:S05]  /*09e0*/  IMAD.MOV.U32 R9, RZ, RZ, R17 ;  /* 0x000000ffff097224 */ /* 0x000fca00078e0011 */
[----:B------:R-:W1:Y:S08]  /*09f0*/  LDC R0, c[0x0][0x630] ;  /* 0x00018c00ff007b82 */ /* 0x000e700000000800 */
[----:B------:R-:W2:Y:S01]  /*0a00*/  LDC.64 R26, c[0x0][0x620] ;  /* 0x00018800ff1a7b82 */ /* 0x000ea20000000a00 */
[----:B0-----:R-:W-:-:S04]  /*0a10*/  ISETP.NE.U32.AND P0, PT, R24, RZ, PT ;  /* 0x000000ff1800720c */ /* 0x001fc80003f05070 */
[----:B------:R-:W-:-:S13]  /*0a20*/  ISETP.NE.AND.EX P0, PT, R25, RZ, PT, P0 ;  /* 0x000000ff1900720c */ /* 0x000fda0003f05300 */
[----:B-12---:R-:W-:Y:S05]  /*0a30*/  @!P0 BRA `(.L_x_9) ;  /* 0x0000000000288947 */ /* 0x006fea0003800000 */
[----:B------:R-:W0:Y:S02]  /*0a40*/  LDC R13, c[0x0][0x634] ;  /* 0x00018d00ff0d7b82 */ /* 0x000e240000000800 */
[----:B0-----:R-:W-:-:S05]  /*0a50*/  IADD3 R13, P0, R16, R13, RZ ;  /* 0x0000000d100d7210 */ /* 0x001fca0007f1e0ff */
[----:B------:R-:W-:-:S04]  /*0a60*/  IMAD.X R15, RZ, RZ, R17, P0 ;  /* 0x000000ffff0f7224 */ /* 0x000fc800000e0611 */
[----:B------:R-:W-:-:S04]  /*0a70*/  IMAD.WIDE.U32 R8, R15, R24, RZ ;  /* 0x000000180f087225 */ /* 0x000fc800078e00ff */
[----:B------:R-:W-:-:S04]  /*0a80*/  IMAD.WIDE.U32 R10, P0, R13, R25, R8 ;  /* 0x000000190d0a7225 */ /* 0x000fc80007800008 */
[----:B------:R-:W-:-:S04]  /*0a90*/  IMAD.WIDE.U32 R8, R13, R24, RZ ;  /* 0x000000180d087225 */ /* 0x000fc800078e00ff */
[----:B------:R-:W-:Y:S01]  /*0aa0*/  IMAD.X R13, RZ, RZ, RZ, P0 ;  /* 0x000000ffff0d7224 */ /* 0x000fe200000e06ff */
[----:B------:R-:W-:Y:S01]  /*0ab0*/  IADD3 RZ, P0, R9, R10, RZ ;  /* 0x0000000a09ff7210 */ /* 0x000fe20007f1e0ff */
[----:B------:R-:W-:-:S04]  /*0ac0*/  IMAD.MOV.U32 R12, RZ, RZ, R11 ;  /* 0x000000ffff0c7224 */ /* 0x000fc800078e000b */
[----:B------:R-:W-:-:S08]  /*0ad0*/  IMAD.WIDE.U32.X R8, R15, R25, R12, P0 ;  /* 0x000000190f087225 */ /* 0x000fd000000e040c */
.L_x_9:
[----:B------:R-:W0:Y:S01]  /*0ae0*/  LDC.64 R24, c[0x0][0x640] ;  /* 0x00019000ff187b82 */ /* 0x000e220000000a00 */
[-CC-:B------:R-:W-:Y:S01]  /*0af0*/  SHF.R.U64 R28, R8, R0.reuse, R9.reuse ;  /* 0x00000000081c7219 */ /* 0x180fe20000001209 */
[----:B------:R-:W-:Y:S01]  /*0b00*/  IMAD R30, R7, R21, R4 ;  /* 0x00000015071e7224 */ /* 0x000fe200078e0204 */
[----:B------:R-:W-:Y:S01]  /*0b10*/  SHF.R.U32.HI R0, RZ, R0, R9 ;  /* 0x00000000ff007219 */ /* 0x000fe20000011609 */
[----:B------:R-:W-:Y:S01]  /*0b20*/  IMAD.MOV.U32 R21, RZ, RZ, 0x1 ;  /* 0x00000001ff157424 */ /* 0x000fe200078e00ff */
[----:B------:R-:W-:-:S03]  /*0b30*/  IADD3 R5, P0, RZ, -R28, RZ ;  /* 0x8000001cff057210 */ /* 0x000fc60007f1e0ff */
[----:B------:R-:W1:Y:S01]  /*0b40*/  LDC R6, c[0x0][0x618] ;  /* 0x00018600ff067b82 */ /* 0x000e620000000800 */
[----:B------:R-:W-:-:S05]  /*0b50*/  IADD3.X R9, RZ, ~R0, RZ, P0, !PT ;  /* 0x80000000ff097210 */ /* 0x000fca00007fe4ff */
[-C--:B------:R-:W-:Y:S02]  /*0b60*/  IMAD R0, R9, R26.reuse, RZ ;  /* 0x0000001a09007224 */ /* 0x080fe400078e02ff */
[----:B------:R-:W2:Y:S01]  /*0b70*/  LDC R11, c[0x0][0x608] ;  /* 0x00018200ff0b7b82 */ /* 0x000ea20000000800 */
[----:B------:R-:W-:-:S04]  /*0b80*/  IMAD.WIDE.U32 R8, R5, R26, R16 ;  /* 0x0000001a05087225 */ /* 0x000fc800078e0010 */
[----:B------:R-:W-:-:S03]  /*0b90*/  IMAD R5, R5, R27, R0 ;  /* 0x0000001b05057224 */ /* 0x000fc600078e0200 */
[----:B------:R-:W3:Y:S01]  /*0ba0*/  LDC R12, c[0x0][0x658] ;  /* 0x00019600ff0c7b82 */ /* 0x000ee20000000800 */
[----:B0-----:R-:W-:Y:S01]  /*0bb0*/  ISETP.NE.U32.AND P0, PT, R24, RZ, PT ;  /* 0x000000ff1800720c */ /* 0x001fe20003f05070 */
[----:B------:R-:W-:Y:S02]  /*0bc0*/  IMAD.IADD R5, R9, 0x1, R5 ;  /* 0x0000000109057824 */ /* 0x000fe400078e0205 */
[----:B------:R-:W-:Y:S01]  /*0bd0*/  IMAD.MOV.U32 R9, RZ, RZ, -0x1 ;  /* 0xffffffffff097424 */ /* 0x000fe200078e00ff */
[----:B------:R-:W-:-:S03]  /*0be0*/  ISETP.NE.AND.EX P0, PT, R25, RZ, PT, P0 ;  /* 0x000000ff1900720c */ /* 0x000fc60003f05300 */
[----:B------:R-:W0:Y:S01]  /*0bf0*/  LDC R15, c[0x0][0x600] ;  /* 0x00018000ff0f7b82 */ /* 0x000e220000000800 */
[-CC-:B-1----:R-:W-:Y:S02]  /*0c00*/  SHF.R.U64 R13, R8, R6.reuse, R5.reuse ;  /* 0x00000006080d7219 */ /* 0x182fe40000001205 */
[----:B------:R-:W-:-:S05]  /*0c10*/  SHF.R.U32.HI R0, RZ, R6, R5 ;  /* 0x00000006ff007219 */ /* 0x000fca0000011605 */
[----:B------:R-:W1:Y:S01]  /*0c20*/  LDC R14, c[0x0][0x648] ;  /* 0x00019200ff0e7b82 */ /* 0x000e620000000800 */
[-CC-:B--2---:R-:W-:Y:S02]  /*0c30*/  SHF.R.U64 R27, R13, R11.reuse, R0.reuse ;  /* 0x0000000b0d1b7219 */ /* 0x184fe40000001200 */
[----:B------:R-:W-:-:S05]  /*0c40*/  SHF.R.U32.HI R5, RZ, R11, R0 ;  /* 0x0000000bff057219 */ /* 0x000fca0000011600 */
[----:B------:R-:W2:Y:S01]  /*0c50*/  LDC R20, c[0x0][0x638] ;  /* 0x00018e00ff147b82 */ /* 0x000ea20000000800 */
[-CC-:B---3--:R-:W-:Y:S02]  /*0c60*/  SHF.R.U64 R26, R27, R12.reuse, R5.reuse ;  /* 0x0000000c1b1a7219 */ /* 0x188fe40000001205 */
[-C--:B------:R-:W-:Y:S02]  /*0c70*/  SHF.L.U32 R0, R9, R12.reuse, RZ ;  /* 0x0000000c09007219 */ /* 0x080fe400000006ff */
[----:B------:R-:W-:Y:S01]  /*0c80*/  SHF.R.U32.HI R5, RZ, R12, R5 ;  /* 0x0000000cff057219 */ /* 0x000fe20000011605 */
[----:B------:R-:W-:Y:S01]  /*0c90*/  IMAD.MOV.U32 R4, RZ, RZ, R26 ;  /* 0x000000ffff047224 */ /* 0x000fe200078e001a */
[----:B------:R-:W-:Y:S01]  /*0ca0*/  LOP3.LUT R10, RZ, R0, RZ, 0x33, !PT ;  /* 0x00000000ff0a7212 */ /* 0x000fe200078e33ff */
[----:B------:R-:W3:Y:S01]  /*0cb0*/  LDC R23, c[0x0][0x610] ;  /* 0x00018400ff177b82 */ /* 0x000ee20000000800 */
[----:B------:R-:W-:Y:S05]  /*0cc0*/  @!P0 BRA `(.L_x_10) ;  /* 0x0000000000288947 */ /* 0x000fea0003800000 */
[----:B------:R-:W4:Y:S02]  /*0cd0*/  LDC R9, c[0x0][0x64c] ;  /* 0x00019300ff097b82 */ /* 0x000f240000000800 */
[----:B----4-:R-:W-:-:S05]  /*0ce0*/  IADD3 R9, P0, R26, R9, RZ ;  /* 0x000000091a097210 */ /* 0x010fca0007f1e0ff */
        /* <DEDUP_REMOVED lines=8> */
.L_x_10:
[----:B-1----:R-:W-:Y:S01]  /*0d70*/  SHF.R.U64 R4, R4, R14, R5 ;  /* 0x0000000e04047219 */ /* 0x002fe20000001205 */
[----:B0-----:R-:W-:Y:S01]  /*0d80*/  VIADD R6, R15, 0xffffffff ;  /* 0xffffffff0f067836 */ /* 0x001fe20000000000 */
[----:B------:R-:W-:Y:S02]  /*0d90*/  SHF.L.U32 R0, R21, R12, RZ ;  /* 0x0000000c15007219 */ /* 0x000fe400000006ff */
[----:B------:R-:W-:Y:S02]  /*0da0*/  LOP3.LUT R5, R27, R10, RZ, 0xc0, !PT ;  /* 0x0000000a1b057212 */ /* 0x000fe400078ec0ff */
[----:B------:R-:W-:Y:S02]  /*0db0*/  IADD3 R7, -R4, RZ, RZ ;  /* 0x000000ff04077210 */ /* 0x000fe40007ffe1ff */
[----:B------:R-:W-:Y:S01]  /*0dc0*/  SEL R3, R3, R30, !P1 ;  /* 0x0000001e03037207 */ /* 0x000fe20004800000 */
[----:B------:R-:W-:Y:S01]  /*0dd0*/  IMAD R4, R0, R4, R5 ;  /* 0x0000000400047224 */ /* 0x000fe200078e0205 */
[----:B------:R-:W-:Y:S01]  /*0de0*/  LOP3.LUT R6, R13, R6, RZ, 0xc0, !PT ;  /* 0x000000060d067212 */ /* 0x000fe200078ec0ff */
[----:B--2---:R-:W-:-:S02]  /*0df0*/  IMAD R0, R7, R20, R26 ;  /* 0x0000001407007224 */ /* 0x004fc400078e021a */
[----:B---3--:R-:W-:Y:S02]  /*0e00*/  IMAD R3, R4, R23, R3 ;  /* 0x0000001704037224 */ /* 0x008fe400078e0203 */
[----:B------:R-:W-:Y:S02]  /*0e10*/  IMAD.MOV.U32 R5, RZ, RZ, 0x1 ;  /* 0x00000001ff057424 */ /* 0x000fe400078e00ff */
[----:B------:R-:W-:Y:S02]  /*0e20*/  IMAD R4, R0, R15, R6 ;  /* 0x0000000f00047224 */ /* 0x000fe400078e0206 */
[----:B------:R-:W-:Y:S01]  /*0e30*/  IMAD.MOV.U32 R23, RZ, RZ, R28 ;  /* 0x000000ffff177224 */ /* 0x000fe200078e001c */
[----:B------:R-:W-:Y:S02]  /*0e40*/  PRMT R0, R5, 0x7610, R0 ;  /* 0x0000761005007816 */ /* 0x000fe40000000000 */
[----:B------:R-:W-:Y:S02]  /*0e50*/  SEL R154, R4, R3, !P1 ;  /* 0x00000003049a7207 */ /* 0x000fe40004800000 */
[----:B------:R-:W-:-:S07]  /*0e60*/  SEL R153, R3, R4, !P1 ;  /* 0x0000000403997207 */ /* 0x000fce0004800000 */
.L_x_8:
[----:B------:R-:W-:-:S08]  /*0e70*/  NOP ;  /* 0x0000000000007918 */ /* 0x000fd00000000000 */
[----:B------:R-:W0:Y:S02]  /*0e80*/  USETMAXREG.TRY_ALLOC.CTAPOOL UP0, 0xe8 ;  /* 0x000000e8000079c8 */ /* 0x000e240008000600 */
[----:B0-----:R-:W-:-:S13]  /*0e90*/  PLOP3.LUT P0, PT, PT, PT, UP0, 0x80, 0x0 ;  /* 0x000000000000781c */ /* 0x001fda0003f0f008 */
[----:B------:R-:W-:Y:S05]  /*0ea0*/  @!P0 BRA `(.L_x_8) ;  /* 0xfffffffc00f08947 */ /* 0x000fea000383ffff */
[----:B------:R-:W-:Y:S01]  /*0eb0*/  ULDC.64 UR4, c[0x0][0x598] ;  /* 0x0001660000047ab9 */ /* 0x000fe20000000a00 */
[----:B------:R-:W-:Y:S01]  /*0ec0*/  ULDC.64 UR36, c[0x0][0x208] ;  /* 0x0000820000247ab9 */ /* 0x000fe20000000a00 */
[----:B------:R-:W-:-:S04]  /*0ed0*/  ISETP.NE.U32.AND P0, PT, RZ, UR4, PT ;  /* 0x00000004ff007c0c */ /* 0x000fc8000bf05070 */
[----:B------:R-:W-:-:S13]  /*0ee0*/  ISETP.NE.AND.EX P0, PT, RZ, UR5, PT, P0 ;  /* 0x00000005ff007c0c */ /* 0x000fda000bf05300 */
[----:B------:R-:W-:Y:S05]  /*0ef0*/  @!P0 BRA `(.L_x_11) ;  /* 0x00000000001c8947 */ /* 0x000fea0003800000 */
[----:B------:R-:W0:Y:S02]  /*0f00*/  LDC.64 R4, c[0x0][0x598] ;  /* 0x00016600ff047b82 */ /* 0x000e240000000a00 */
[----:B0-----:R-:W2:Y:S02]  /*0f10*/  LDG.E.64 R4, desc[UR36][R4.64] ;  /* 0x0000002404047981 */ /* 0x001ea4000c1e1b00 */
[----:B--2---:R-:W-:-:S04]  /*0f20*/  ISETP.NE.U32.AND P0, PT, R4, RZ, PT ;  /* 0x000000ff0400720c */ /* 0x004fc80003f05070 */
[----:B------:R-:W-:-:S13]  /*0f30*/  ISETP.NE.AND.EX P0, PT, R5, RZ, PT, P0 ;  /* 0x000000ff0500720c */ /* 0x000fda0003f05300 */
[----:B------:R-:W-:Y:S05]  /*0f40*/  @!P0 BRA `(.L_x_11) ;  /* 0x0000000000088947 */ /* 0x000fea0003800000 */
[----:B------:R0:W5:Y:S01]  /*0f50*/  LD.E R155, desc[UR36][R4.64] ;  /* 0x00000024049b7980 */ /* 0x000162000c101900 */
[----:B------:R-:W-:Y:S05]  /*0f60*/  BRA `(.L_x_12) ;  /* 0x0000000000247947 */ /* 0x000fea0003800000 */
.L_x_11:
[----:B------:R-:W-:Y:S02]  /*0f70*/  ULDC.64 UR4, c[0x0][0x588] ;  /* 0x0001620000047ab9 */ /* 0x000fe40000000a00 */
[----:B------:R-:W-:-:S04]  /*0f80*/  ISETP.NE.U32.AND P0, PT, RZ, UR4, PT ;  /* 0x00000004ff007c0c */ /* 0x000fc8000bf05070 */
[----:B------:R-:W-:-:S13]  /*0f90*/  ISETP.NE.AND.EX P0, PT, RZ, UR5, PT, P0 ;  /* 0x00000005ff007c0c */ /* 0x000fda000bf05300 */
[----:B------:R-:W-:Y:S05]  /*0fa0*/  @!P0 BRA `(.L_x_13) ;  /* 0x00000000000c8947 */ /* 0x000fea0003800000 */
[----:B------:R-:W0:Y:S02]  /*0fb0*/  LDC.64 R4, c[0x0][0x588] ;  /* 0x00016200ff047b82 */ /* 0x000e240000000a00 */
[----:B0-----:R1:W5:Y:S01]  /*0fc0*/  LDG.E R155, desc[UR36][R4.64] ;  /* 0x00000024049b7981 */ /* 0x001362000c1e1900 */
[----:B------:R-:W-:Y:S05]  /*0fd0*/  BRA `(.L_x_12) ;  /* 0x0000000000087947 */ /* 0x000fea0003800000 */
.L_x_13:
[----:B------:R-:W-:Y:S02]  /*0fe0*/  ULDC UR4, c[0x0][0x580] ;  /* 0x0001600000047ab9 */ /* 0x000fe40000000800 */
[----:B------:R-:W-:-:S07]  /*0ff0*/  IMAD.U32 R155, RZ, RZ, UR4 ;  /* 0x00000004ff9b7e24 */ /* 0x000fce000f8e00ff */
.L_x_12:
[----:B------:R-:W-:Y:S02]  /*1000*/  ULDC.64 UR4, c[0x0][0x5a0] ;  /* 0x0001680000047ab9 */ /* 0x000fe40000000a00 */
[----:B------:R-:W-:-:S04]  /*1010*/  ISETP.NE.U32.AND P0, PT, RZ, UR4, PT ;  /* 0x00000004ff007c0c */ /* 0x000fc8000bf05070 */
[----:B------:R-:W-:-:S13]  /*1020*/  ISETP.NE.AND.EX P0, PT, RZ, UR5, PT, P0 ;  /* 0x00000005ff007c0c */ /* 0x000fda000bf05300 */
[----:B------:R-:W-:Y:S05]  /*1030*/  @!P0 BRA `(.L_x_14) ;  /* 0x00000000001c8947 */ /* 0x000fea0003800000 */
[----:B01----:R-:W0:Y:S02]  /*1040*/  LDC.64 R4, c[0x0][0x5a0] ;  /* 0x00016800ff047b82 */ /* 0x003e240000000a00 */
[----:B0-----:R-:W2:Y:S02]  /*1050*/  LDG.E.64 R4, desc[UR36][R4.64] ;  /* 0x0000002404047981 */ /* 0x001ea4000c1e1b00 */
[----:B--2---:R-:W-:-:S04]  /*1060*/  ISETP.NE.U32.AND P0, PT, R4, RZ, PT ;  /* 0x000000ff0400720c */ /* 0x004fc80003f05070 */
[----:B------:R-:W-:-:S13]  /*1070*/  ISETP.NE.AND.EX P0, PT, R5, RZ, PT, P0 ;  /* 0x000000ff0500720c */ /* 0x000fda0003f05300 */
[----:B------:R-:W-:Y:S05]  /*1080*/  @!P0 BRA `(.L_x_14) ;  /* 0x0000000000088947 */ /* 0x000fea0003800000 */
[----:B------:R0:W5:Y:S01]  /*1090*/  LD.E R156, desc[UR36][R4.64] ;  /* 0x00000024049c7980 */ /* 0x000162000c101900 */
[----:B------:R-:W-:Y:S05]  /*10a0*/  BRA `(.L_x_15) ;  /* 0x0000000000247947 */ /* 0x000fea0003800000 */
.L_x_14:
[----:B------:R-:W-:Y:S02]  /*10b0*/  ULDC.64 UR4, c[0x0][0x590] ;  /* 0x0001640000047ab9 */ /* 0x000fe40000000a00 */
[----:B------:R-:W-:-:S04]  /*10c0*/  ISETP.NE.U32.AND P0, PT, RZ, UR4, PT ;  /* 0x00000004ff007c0c */ /* 0x000fc8000bf05070 */
[----:B------:R-:W-:-:S13]  /*10d0*/  ISETP.NE.AND.EX P0, PT, RZ, UR5, PT, P0 ;  /* 0x00000005ff007c0c */ /* 0x000fda000bf05300 */
[----:B------:R-:W-:Y:S05]  /*10e0*/  @!P0 BRA `(.L_x_16) ;  /* 0x00000000000c8947 */ /* 0x000fea0003800000 */
[----:B------:R-:W2:Y:S02]  /*10f0*/  LDC.64 R156, c[0x0][0x590] ;  /* 0x00016400ff9c7b82 */ /* 0x000ea40000000a00 */
[----:B--2---:R2:W5:Y:S01]  /*1100*/  LDG.E R156, desc[UR36][R156.64] ;  /* 0x000000249c9c7981 */ /* 0x004562000c1e1900 */
[----:B------:R-:W-:Y:S05]  /*1110*/  BRA `(.L_x_15) ;  /* 0x0000000000087947 */ /* 0x000fea0003800000 */
.L_x_16:
[----:B------:R-:W-:Y:S02]  /*1120*/  ULDC UR4, c[0x0][0x584] ;  /* 0x0001610000047ab9 */ /* 0x000fe40000000800 */
[----:B------:R-:W-:-:S07]  /*1130*/  IMAD.U32 R156, RZ, RZ, UR4 ;  /* 0x00000004ff9c7e24 */ /* 0x000fce000f8e00ff */
.L_x_15:
[----:B------:R-:W-:-:S13]  /*1140*/  LOP3.LUT P0, RZ, R0, 0xff, RZ, 0xc0, !PT ;  /* 0x000000ff00ff7812 */ /* 0x000fda000780c0ff */
[----:B------:R-:W-:Y:S05]  /*1150*/  @!P0 EXIT ;  /* 0x000000000000894d */ /* 0x000fea0003800000 */
[----:B------:R-:W-:Y:S01]  /*1160*/  ULDC UR4, c[0x0][0x28c] ;  /* 0x0000a30000047ab9 */ /* 0x000fe20000000800 */
[----:B------:R-:W-:Y:S01]  /*1170*/  LOP3.LUT R166, R19, 0x1, RZ, 0xfc, !PT ;  /* 0x0000000113a67812 */ /* 0x000fe200078efcff */
[----:B------:R-:W-:Y:S01]  /*1180*/  UIADD3 UR4, UR4, 0x3f, URZ ;  /* 0x0000003f04047890 */ /* 0x000fe2000fffe03f */
[----:B------:R-:W-:Y:S01]  /*1190*/  UMOV UR38, URZ ;  /* 0x0000003f00267c82 */ /* 0x000fe20008000000 */
[----:B------:R-:W-:Y:S02]  /*11a0*/  UMOV UR39, URZ ;  /* 0x0000003f00277c82 */ /* 0x000fe40008000000 */
[----:B------:R-:W-:-:S04]  /*11b0*/  USHF.R.S32.HI UR5, URZ, 0x1f, UR4 ;  /* 0x0000001f3f057899 */ /* 0x000fc80008011404 */
[----:B------:R-:W-:-:S04]  /*11c0*/  ULEA.HI UR5, UR5, UR4, URZ, 0x6 ;  /* 0x0000000405057291 */ /* 0x000fc8000f8f303f */
[----:B------:R-:W-:-:S12]  /*11d0*/  USHF.R.S32.HI UR40, URZ, 0x6, UR5 ;  /* 0x000000063f287899 */ /* 0x000fd80008011405 */
.L_x_290:
[----:B------:R-:W-:Y:S01]  /*11e0*/  LOP3.LUT R0, R18, 0x80, RZ, 0xc0, !PT ;  /* 0x0000008012007812 */ /* 0x000fe200078ec0ff */
[----:B---3--:R-:W3:Y:S01]  /*11f0*/  S2UR UR7, SR_CgaCtaId ;  /* 0x00000000000779c3 */ /* 0x008ee20000008800 */
[----:B------:R-:W-:Y:S02]  /*1200*/  UMOV UR6, 0x400 ;  /* 0x0000040000067882 */ /* 0x000fe40000000000 */
[----:B------:R-:W-:-:S06]  /*1210*/  SHF.R.U32.HI R0, RZ, 0x7, R0 ;  /* 0x00000007ff007819 */ /* 0x000fcc0000011600 */
[----:B----4-:R-:W4:Y:S01]  /*1220*/  SHFL.IDX PT, R0, R0, RZ, 0x1f ;  /* 0x00001fff00007589 */ /* 0x010f2200000e0000 */
[----:B---3--:R-:W-:Y:S01]  /*1230*/  ULEA UR6, UR7, UR6, 0x18 ;  /* 0x0000000607067291 */ /* 0x008fe2000f8ec03f */
[----:B----4-:R-:W-:-:S13]  /*1240*/  R2UR UR4, R0 ;  /* 0x00000000000472ca */ /* 0x010fda00000e0000 */
[----:B------:R-:W-:-:S04]  /*1250*/  ULEA.HI UR5, UR4, UR4, URZ, 0x1 ;  /* 0x0000000404057291 */ /* 0x000fc8000f8f083f */
[----:B------:R-:W-:-:S04]  /*1260*/  ULOP3.LUT UR5, UR5, 0x7fffe, URZ, 0xc0, !UPT ;  /* 0x0007fffe05057892 */ /* 0x000fc8000f8ec03f */
[----:B------:R-:W-:-:S03]  /*1270*/  UIADD3 UR5, UR4, -UR5, URZ ;  /* 0x8000000504057290 */ /* 0x000fc6000fffe03f */
[----:B------:R-:W-:Y:S01]  /*1280*/  ULDC UR4, c[0x0][0x28c] ;  /* 0x0000a30000047ab9 */ /* 0x000fe20000000800 */
[----:B------:R-:W-:Y:S01]  /*1290*/  ULEA UR5, UR5, UR6, 0xd ;  /* 0x0000000605057291 */ /* 0x000fe2000f8e683f */
[----:B------:R-:W-:-:S03]  /*12a0*/  ISETP.LT.AND P0, PT, RZ, UR4, PT ;  /* 0x00000004ff007c0c */ /* 0x000fc6000bf01270 */
[----:B------:R-:W-:-:S04]  /*12b0*/  UIADD3 UR5, UR5, 0x100, URZ ;  /* 0x0000010005057890 */ /* 0x000fc8000fffe03f */
[----:B------:R-:W-:-:S04]  /*12c0*/  USHF.R.U32.HI UR5, URZ, 0x4, UR5 ;  /* 0x000000043f057899 */ /* 0x000fc80008011605 */
[----:B------:R-:W-:Y:S02]  /*12d0*/  ULOP3.LUT UR41, UR5, 0x3fff, URZ, 0xc0, !UPT ;  /* 0x00003fff05297892 */ /* 0x000fe4000f8ec03f */
[----:B-12---:R-:W-:Y:S10]  /*12e0*/  @P0 BRA `(.L_x_17) ;  /* 0x0000000000400947 */ /* 0x006ff40003800000 */
[----:B------:R-:W-:Y:S01]  /*12f0*/  MOV R0, 0x0 ;  /* 0x0000000000007802 */ /* 0x000fe20000000f00 */
[----:B------:R-:W-:Y:S01]  /*1300*/  ULDC.64 UR4, c[0x4][0x68] ;  /* 0x01001a0000047ab9 */ /* 0x000fe20000000a00 */
[----:B------:R-:W-:Y:S01]  /*1310*/  ULDC.64 UR6, c[0x4][0x8] ;  /* 0x0100020000067ab9 */ /* 0x000fe20000000a00 */
[----:B01----:R-:W-:Y:S01]  /*1320*/  IMAD.U32 R4, RZ, RZ, UR4 ;  /* 0x00000004ff047e24 */ /* 0x003fe2000f8e00ff */
[----:B------:R0:W1:Y:S01]  /*1330*/  LDC.64 R14, c[0x4][R0] ;  /* 0x01000000000e7b82 */ /* 0x0000620000000a00 */
[----:B------:R-:W-:Y:S01]  /*1340*/  IMAD.U32 R5, RZ, RZ, UR5 ;  /* 0x00000005ff057e24 */ /* 0x000fe2000f8e00ff */
[----:B------:R-:W-:Y:S01]  /*1350*/  ULDC.64 UR4, c[0x4][0x70] ;  /* 0x01001c0000047ab9 */ /* 0x000fe20000000a00 */
[----:B------:R-:W-:Y:S01]  /*1360*/  MOV R10, UR6 ;  /* 0x00000006000a7c02 */ /* 0x000fe20008000f00 */
[----:B------:R-:W-:Y:S02]  /*1370*/  IMAD.U32 R6, RZ, RZ, UR4 ;  /* 0x00000004ff067e24 */ /* 0x000fe4000f8e00ff */
[----:B------:R-:W-:-:S02]  /*1380*/  IMAD.U32 R7, RZ, RZ, UR5 ;  /* 0x00000005ff077e24 */ /* 0x000fc4000f8e00ff */
[----:B------:R-:W-:Y:S02]  /*1390*/  IMAD.U32 R11, RZ, RZ, UR7 ;  /* 0x00000007ff0b7e24 */ /* 0x000fe4000f8e00ff */
[----:B------:R-:W-:Y:S02]  /*13a0*/  IMAD.MOV.U32 R8, RZ, RZ, 0x1e1 ;  /* 0x000001e1ff087424 */ /* 0x000fe400078e00ff */
[----:B------:R-:W-:Y:S02]  /*13b0*/  IMAD.MOV.U32 R12, RZ, RZ, 0x1 ;  /* 0x00000001ff0c7424 */ /* 0x000fe400078e00ff */
[----:B0-----:R-:W-:-:S07]  /*13c0*/  IMAD.MOV.U32 R13, RZ, RZ, RZ ;  /* 0x000000ffff0d7224 */ /* 0x001fce00078e00ff */
[----:B------:R-:W-:-:S07]  /*13d0*/  LEPC R20, `(.L_x_17) ;  /* 0x000000001014794e */ /* 0x000fce0000000000 */
[----:B-12--5:R-:W-:Y:S05]  /*13e0*/  CALL.ABS.NOINC R14 ;  /* 0x000000000e007343 */ /* 0x026fea0003c00000 */
.L_x_17:
[----:B------:R-:W-:-:S13]  /*13f0*/  ISETP.NE.AND P0, PT, R166, 0x3, PT ;  /* 0x00000003a600780c */ /* 0x000fda0003f05270 */
[----:B------:R-:W-:Y:S05]  /*1400*/  @!P0 BRA `(.L_x_18) ;  /* 0x0000000000048947 */ /* 0x000fea0003800000 */
[----:B------:R-:W-:Y:S01]  /*1410*/  BPT.TRAP 0x1 ;  /* 0x000000040000795c */ /* 0x000fe20000300000 */
.L_x_18:
[----:B------:R-:W3:Y:S01]  /*1420*/  S2UR UR5, SR_CgaCtaId ;  /* 0x00000000000579c3 */ /* 0x000ee20000008800 */
[----:B------:R-:W-:Y:S01]  /*1430*/  UMOV UR4, 0x400 ;  /* 0x0000040000047882 */ /* 0x000fe20000000000 */
[----:B------:R-:W-:Y:S02]  /*1440*/  IMAD.U32 R0, RZ, RZ, UR38 ;  /* 0x00000026ff007e24 */ /* 0x000fe4000f8e00ff */
[----:B------:R-:W-:-:S03]  /*1450*/  IMAD.U32 R3, RZ, RZ, UR39 ;  /* 0x00000027ff037e24 */ /* 0x000fc6000f8e00ff */
[----:B------:R-:W-:Y:S01]  /*1460*/  SHF.L.U32 R0, R0, 0x1f, RZ ;  /* 0x0000001f00007819 */ /* 0x000fe200000006ff */
[----:B---3--:R-:W-:-:S06]  /*1470*/  ULEA UR4, UR5, UR4, 0x18 ;  /* 0x0000000405047291 */ /* 0x008fcc000f8ec03f */
[----:B------:R-:W-:-:S04]  /*1480*/  IMAD.U32 R6, RZ, RZ, UR4 ;  /* 0x00000004ff067e24 */ /* 0x000fc8000f8e00ff */
[----:B------:R-:W-:-:S04]  /*1490*/  IMAD R3, R3, 0x8, R6 ;  /* 0x0000000803037824 */ /* 0x000fc800078e0206 */
[----:B------:R3:W4:Y:S01]  /*14a0*/  SYNCS.PHASECHK.TRANS64.TRYWAIT P1, [R3+URZ], R0 ;  /* 0x00000000030075a7 */ /* 0x000722000802017f */
[----:B------:R-:W-:Y:S05]  /*14b0*/  @!P0 BRA `(.L_x_19) ;  /* 0x0000000000048947 */ /* 0x000fea0003800000 */
[----:B------:R-:W-:Y:S01]  /*14c0*/  BPT.TRAP 0x1 ;  /* 0x000000040000795c */ /* 0x000fe20000300000 */
.L_x_19:
[----:B----4-:R-:W-:Y:S05]  /*14d0*/  @P1 BRA `(.L_x_20) ;  /* 0x0000000000081947 */ /* 0x010fea0003800000 */
[----:B------:R-:W4:Y:S02]  /*14e0*/  SYNCS.PHASECHK.TRANS64.TRYWAIT P1, [R3+URZ], R0 ;  /* 0x00000000030075a7 */ /* 0x000f24000802017f */
[----:B----4-:R-:W-:Y:S05]  /*14f0*/  @!P1 BRA `(.L_x_21) ;  /* 0x000000b0000c9947 */ /* 0x010fea0003800000 */
.L_x_20:
[----:B------:R-:W-:-:S04]  /*1500*/  UISETP.LT.AND UP0, UPT, UR40, 0x1, UPT ;  /* 0x000000012800788c */ /* 0x000fc8000bf01270 */
[----:B------:R-:W-:-:S06]  /*1510*/  USEL UR4, UR40, 0x1, UP0 ;  /* 0x0000000128047887 */ /* 0x000fcc0008000000 */
[----:B---34-:R-:W-:Y:S01]  /*1520*/  MOV R0, UR4 ;  /* 0x0000000400007c02 */ /* 0x018fe20008000f00 */
[----:B------:R-:W-:Y:S05]  /*1530*/  WARPSYNC.ALL ;  /* 0x0000000000007948 */ /* 0x000fea0003800000 */
[----:B------:R-:W-:-:S04]  /*1540*/  IADD3 R0, -R0, UR40, RZ ;  /* 0x0000002800007c10 */ /* 0x000fc8000fffe1ff */
[----:B------:R-:W-:Y:S02]  /*1550*/  ISETP.GE.AND P1, PT, R0, 0x1, PT ;  /* 0x000000010000780c */ /* 0x000fe40003f26270 */
[----:B------:R-:W-:Y:S01]  /*1560*/  R2UR UR4, R6 ;  /* 0x00000000060472ca */ /* 0x000fe200000e0000 */
[----:B------:R-:W-:Y:S01]  /*1570*/  WARPGROUP.ARRIVE ;  /* 0x00000000000079c5 */ /* 0x000fe20000000000 */
[----:B------:R-:W-:Y:S01]  /*1580*/  UMOV UR9, 0x40000040 ;  /* 0x4000004000097882 */ /* 0x000fe20000000000 */
[----:B------:R-:W-:-:S10]  /*1590*/  UMOV UR11, 0x40000040 ;  /* 0x40000040000b7882 */ /* 0x000fd40000000000 */
[----:B------:R-:W-:-:S04]  /*15a0*/  UIADD3 UR4, UR4, 0x18100, URZ ;  /* 0x0001810004047890 */ /* 0x000fc8000fffe03f */
[----:B------:R-:W-:-:S04]  /*15b0*/  USHF.R.U32.HI UR4, URZ, 0x4, UR4 ;  /* 0x000000043f047899 */ /* 0x000fc80008011604 */
[----:B------:R-:W-:Y:S02]  /*15c0*/  ULOP3.LUT UR5, UR4, 0x3fff, URZ, 0xc0, !UPT ;  /* 0x00003fff04057892 */ /* 0x000fe4000f8ec03f */
[----:B------:R-:W-:Y:S02]  /*15d0*/  ULOP3.LUT UR4, UR41, 0x10000, URZ, 0xfc, !UPT ;  /* 0x0001000029047892 */ /* 0x000fe4000f8efc3f */
[----:B------:R-:W-:Y:S02]  /*15e0*/  ULOP3.LUT UR5, UR5, 0x10000, URZ, 0xfc, !UPT ;  /* 0x0001000005057892 */ /* 0x000fe4000f8efc3f */
[----:B------:R-:W-:Y:S02]  /*15f0*/  ULEA UR6, UR39, UR4, 0xb ;  /* 0x0000000427067291 */ /* 0x000fe4000f8e583f */
[----:B------:R-:W-:-:S05]  /*1600*/  ULEA UR7, UR39, UR5, 0xa ;  /* 0x0000000527077291 */ /* 0x000fca000f8e503f */
[----:B------:R-:W-:Y:S02]  /*1610*/  UMOV UR8, UR6 ;  /* 0x0000000600087c82 */ /* 0x000fe40008000000 */
[----:B------:R-:W-:Y:S02]  /*1620*/  UMOV UR10, UR7 ;  /* 0x00000007000a7c82 */ /* 0x000fe40008000000 */
[----:B------:R-:W-:Y:S01]  /*1630*/  HGMMA.64x128x16.F32 R88, gdesc[UR8], RZ, !UPT, gsb0 ;  /* 0x01e00000085879f0 */ /* 0x000fe2000c0008ff */
[----:B------:R-:W-:Y:S01]  /*1640*/  UIADD3 UR8, UR6, 0x400, URZ ;  /* 0x0000040006087890 */ /* 0x000fe2000fffe03f */
[----:B------:R-:W-:Y:S01]  /*1650*/  UMOV UR9, 0x40000040 ;  /* 0x4000004000097882 */ /* 0x000fe20000000000 */
[----:B------:R-:W-:Y:S02]  /*1660*/  WARPGROUP.DEPBAR.LE gsb0, 0x0 ;  /* 0x00008000000079c5 */ /* 0x000fe40000010000 */
[----:B------:R-:W-:-:S07]  /*1670*/  WARPGROUP.ARRIVE ;  /* 0x00000000000079c5 */ /* 0x000fce0000000000 */
[----:B------:R-:W-:Y:S01]  /*1680*/  HGMMA.64x128x16.F32 R24, gdesc[UR8], RZ, !UPT, gsb0 ;  /* 0x01e00000081879f0 */ /* 0x000fe2000c0008ff */
[----:B------:R-:W-:Y:S02]  /*1690*/  UIADD3 UR8, UR6, 0x2, URZ ;  /* 0x0000000206087890 */ /* 0x000fe4000fffe03f */
[----:B------:R-:W-:Y:S01]  /*16a0*/  UIADD3 UR10, UR7, 0x2, URZ ;  /* 0x00000002070a7890 */ /* 0x000fe2000fffe03f */
[----:B------:R-:W-:Y:S01]  /*16b0*/  UMOV UR9, 0x40000040 ;  /* 0x4000004000097882 */ /* 0x000fe20000000000 */
[----:B------:R-:W-:Y:S01]  /*16c0*/  UMOV UR11, 0x40000040 ;  /* 0x40000040000b7882 */ /* 0x000fe20000000000 */
[----:B------:R-:W-:Y:S02]  /*16d0*/  WARPGROUP.DEPBAR.LE gsb0, 0x0 ;  /* 0x00008000000079c5 */ /* 0x000fe40000010000 */
[----:B------:R-:W-:-:S06]  /*16e0*/  WARPGROUP.ARRIVE ;  /* 0x00000000000079c5 */ /* 0x000fcc0000000000 */
[----:B------:R-:W-:Y:S01]  /*16f0*/  HGMMA.64x128x16.F32 R88, gdesc[UR8], R88, gsb0 ;  /* 0x01e00000085879f0 */ /* 0x000fe20008000858 */
[----:B------:R-:W-:Y:S01]  /*1700*/  UIADD3 UR8, UR6, 0x402, URZ ;  /* 0x0000040206087890 */ /* 0x000fe2000fffe03f */
[----:B------:R-:W-:Y:S01]  /*1710*/  UMOV UR9, 0x40000040 ;  /* 0x4000004000097882 */ /* 0x000fe20000000000 */
[----:B------:R-:W-:Y:S02]  /*1720*/  WARPGROUP.DEPBAR.LE gsb0, 0x0 ;  /* 0x00008000000079c5 */ /* 0x000fe40000010000 */
[----:B------:R-:W-:-:S07]  /*1730*/  WARPGROUP.ARRIVE ;  /* 0x00000000000079c5 */ /* 0x000fce0000000000 */
[----:B------:R-:W-:Y:S01]  /*1740*/  HGMMA.64x128x16.F32 R24, gdesc[UR8], R24, gsb0 ;  /* 0x01e00000081879f0 */ /* 0x000fe20008000818 */
        /* <DEDUP_REMOVED lines=23> */
[----:B------:R-:W-:Y:S03]  /*18c0*/  HGMMA.64x128x16.F32 R24, gdesc[UR8], R24, gsb0 ;  /* 0x01e00000081879f0 */ /* 0x000fe60008000818 */
[----:B------:R-:W-:Y:S02]  /*18d0*/  WARPGROUP.DEPBAR.LE gsb0, 0x0 ;  /* 0x00008000000079c5 */ /* 0x000fe40000010000 */
[----:B------:R-:W-:Y:S05]  /*18e0*/  @!P1 BRA `(.L_x_22) ;  /* 0x0000000400749947 */ /* 0x000fea0003800000 */
[----:B------:R-:W-:Y:S02]  /*18f0*/  UIADD3 UR6, UR39, 0x1, URZ ;  /* 0x0000000127067890 */ /* 0x000fe4000fffe03f */
[----:B------:R-:W-:Y:S02]  /*1900*/  IMAD.U32 R3, RZ, RZ, UR39 ;  /* 0x00000027ff037e24 */ /* 0x000fe4000f8e00ff */
[----:B------:R-:W-:-:S04]  /*1910*/  UISETP.NE.AND UP0, UPT, UR6, 0x3, UPT ;  /* 0x000000030600788c */ /* 0x000fc8000bf05270 */
[----:B------:R-:W-:Y:S02]  /*1920*/  USEL UR7, URZ, 0x1, UP0 ;  /* 0x000000013f077887 */ /* 0x000fe40008000000 */
[----:B------:R-:W-:Y:S02]  /*1930*/  USEL UR6, UR6, URZ, UP0 ;  /* 0x0000003f06067287 */ /* 0x000fe40008000000 */
[----:B------:R-:W-:-:S06]  /*1940*/  ULOP3.LUT UR7, UR38, UR7, URZ, 0x3c, !UPT ;  /* 0x0000000726077292 */ /* 0x000fcc000f8e3c3f */
[----:B------:R-:W-:-:S07]  /*1950*/  IMAD.U32 R7, RZ, RZ, UR7 ;  /* 0x00000007ff077e24 */ /* 0x000fce000f8e00ff */
.L_x_29:
[----:B------:R-:W-:Y:S05]  /*1960*/  @!P0 BRA `(.L_x_23) ;  /* 0x0000000000048947 */ /* 0x000fea0003800000 */
[----:B------:R-:W-:Y:S01]  /*1970*/  BPT.TRAP 0x1 ;  /* 0x000000040000795c */ /* 0x000fe20000300000 */
.L_x_23:
[----:B------:R-:W3:Y:S01]  /*1980*/  S2UR UR8, SR_CgaCtaId ;  /* 0x00000000000879c3 */ /* 0x000ee20000008800 */
[----:B------:R-:W-:Y:S01]  /*1990*/  UMOV UR7, 0x400 ;  /* 0x0000040000077882 */ /* 0x000fe20000000000 */
[----:B01----:R-:W-:Y:S01]  /*19a0*/  IMAD.U32 R5, RZ, RZ, UR6 ;  /* 0x00000006ff057e24 */ /* 0x003fe2000f8e00ff */
[----:B------:R-:W-:Y:S01]  /*19b0*/  SHF.L.U32 R4, R7, 0x1f, RZ ;  /* 0x0000001f07047819 */ /* 0x000fe200000006ff */
[----:B---3--:R-:W-:-:S06]  /*19c0*/  ULEA UR7, UR8, UR7, 0x18 ;  /* 0x0000000708077291 */ /* 0x008fcc000f8ec03f */
[----:B------:R-:W-:-:S04]  /*19d0*/  IMAD.U32 R6, RZ, RZ, UR7 ;  /* 0x00000007ff067e24 */ /* 0x000fc8000f8e00ff */
[----:B------:R-:W-:-:S04]  /*19e0*/  IMAD R5, R5, 0x8, R6 ;  /* 0x0000000805057824 */ /* 0x000fc800078e0206 */
[----:B------:R0:W1:Y:S01]  /*19f0*/  SYNCS.PHASECHK.TRANS64.TRYWAIT P1, [R5+URZ], R4 ;  /* 0x00000004050075a7 */ /* 0x000062000802017f */
[----:B------:R-:W-:Y:S05]  /*1a00*/  @!P0 BRA `(.L_x_24) ;  /* 0x0000000000048947 */ /* 0x000fea0003800000 */
[----:B------:R-:W-:Y:S01]  /*1a10*/  BPT.TRAP 0x1 ;  /* 0x000000040000795c */ /* 0x000fe20000300000 */
.L_x_24:
[----:B-1----:R-:W-:Y:S05]  /*1a20*/  @P1 BRA `(.L_x_25) ;  /* 0x0000000000081947 */ /* 0x002fea0003800000 */
[----:B------:R-:W1:Y:S02]  /*1a30*/  SYNCS.PHASECHK.TRANS64.TRYWAIT P1, [R5+URZ], R4 ;  /* 0x00000004050075a7 */ /* 0x000e64000802017f */
[----:B-1----:R-:W-:Y:S05]  /*1a40*/  @!P1 BRA `(.L_x_26) ;  /* 0x000000a800cc9947 */ /* 0x002fea0003800000 */
.L_x_25:
[----:B------:R-:W-:Y:S01]  /*1a50*/  ULEA UR7, UR6, UR4, 0xb ;  /* 0x0000000406077291 */ /* 0x000fe2000f8e583f */
[----:B------:R-:W-:Y:S01]  /*1a60*/  WARPGROUP.ARRIVE ;  /* 0x00000000000079c5 */ /* 0x000fe20000000000 */
[----:B------:R-:W-:Y:S01]  /*1a70*/  ULEA UR12, UR6, UR5, 0xa ;  /* 0x00000005060c7291 */ /* 0x000fe2000f8e503f */
[----:B------:R-:W-:Y:S01]  /*1a80*/  UMOV UR9, 0x40000040 ;  /* 0x4000004000097882 */ /* 0x000fe20000000000 */
[----:B------:R-:W-:-:S03]  /*1a90*/  UMOV UR11, 0x40000040 ;  /* 0x40000040000b7882 */ /* 0x000fc60000000000 */
[----:B------:R-:W-:Y:S02]  /*1aa0*/  UMOV UR8, UR7 ;  /* 0x0000000700087c82 */ /* 0x000fe40008000000 */
[----:B------:R-:W-:Y:S02]  /*1ab0*/  UMOV UR10, UR12 ;  /* 0x0000000c000a7c82 */ /* 0x000fe40008000000 */
        /* <DEDUP_REMOVED lines=44> */
[----:B------:R-:W-:Y:S01]  /*1d80*/  BPT.TRAP 0x1 ;  /* 0x000000040000795c */ /* 0x000fe20000300000 */
.L_x_27:
[----:B------:R-:W-:-:S13]  /*1d90*/  ISETP.NE.AND P1, PT, R22, RZ, PT ;  /* 0x000000ff1600720c */ /* 0x000fda0003f25270 */
[----:B01----:R-:W-:-:S04]  /*1da0*/  @P1 IMAD R4, R3, 0x8, R6 ;  /* 0x0000000803041824 */ /* 0x003fc800078e0206 */
[----:B------:R-:W-:-:S05]  /*1db0*/  @P1 VIADD R5, R4, 0x18 ;  /* 0x0000001804051836 */ /* 0x000fca0000000000 */
[----:B------:R-:W-:-:S04]  /*1dc0*/  @P1 PRMT R5, R152, 0x654, R5 ;  /* 0x0000065498051816 */ /* 0x000fc80000000005 */
[----:B------:R0:W-:Y:S01]  /*1dd0*/  @P1 SYNCS.ARRIVE.TRANS64.RED.A1T0 RZ, [R5+URZ], RZ ;  /* 0x000000ff05ff19a7 */ /* 0x0001e2000810043f */
[----:B------:R-:W-:-:S13]  /*1de0*/  ISETP.GT.U32.AND P1, PT, R19, 0x1, PT ;  /* 0x000000011300780c */ /* 0x000fda0003f24070 */
[----:B0-----:R-:W-:Y:S05]  /*1df0*/  @P1 BRA `(.L_x_28) ;  /* 0x0000000000041947 */ /* 0x001fea0003800000 */
[----:B------:R-:W-:Y:S01]  /*1e00*/  BPT.TRAP 0x1 ;  /* 0x000000040000795c */ /* 0x000fe20000300000 */
.L_x_28:
[----:B------:R-:W-:Y:S01]  /*1e10*/  UIADD3 UR6, UR6, 0x1, URZ ;  /* 0x0000000106067890 */ /* 0x000fe2000fffe03f */
[C---:B------:R-:W-:Y:S01]  /*1e20*/  ISETP.GT.AND P2, PT, R0.reuse, 0x1, PT ;  /* 0x000000010000780c */ /* 0x040fe20003f44270 */
[----:B------:R-:W-:Y:S01]  /*1e30*/  VIADD R3, R3, 0x1 ;  /* 0x0000000103037836 */ /* 0x000fe20000000000 */
[----:B------:R-:W-:Y:S01]  /*1e40*/  IADD3 R0, R0, -0x1, RZ ;  /* 0xffffffff00007810 */ /* 0x000fe20007ffe0ff */
[----:B------:R-:W-:-:S03]  /*1e50*/  UISETP.NE.AND UP0, UPT, UR6, 0x3, UPT ;  /* 0x000000030600788c */ /* 0x000fc6000bf05270 */
[C---:B------:R-:W-:Y:S01]  /*1e60*/  ISETP.NE.AND P1, PT, R3.reuse, 0x3, PT ;  /* 0x000000030300780c */ /* 0x040fe20003f25270 */
[----:B------:R-:W-:Y:S02]  /*1e70*/  USEL UR7, URZ, 0x1, UP0 ;  /* 0x000000013f077887 */ /* 0x000fe40008000000 */
[----:B------:R-:W-:Y:S01]  /*1e80*/  USEL UR6, UR6, URZ, UP0 ;  /* 0x0000003f06067287 */ /* 0x000fe20008000000 */
[----:B------:R-:W-:-:S03]  /*1e90*/  SEL R3, R3, RZ, P1 ;  /* 0x000000ff03037207 */ /* 0x000fc60000800000 */
[----:B------:R-:W-:Y:S01]  /*1ea0*/  LOP3.LUT R7, R7, UR7, RZ, 0x3c, !PT ;  /* 0x0000000707077c12 */ /* 0x000fe2000f8e3cff */
[----:B------:R-:W-:Y:S07]  /*1eb0*/  @P2 BRA `(.L_x_29) ;  /* 0xfffffff800a82947 */ /* 0x000fee000383ffff */
.L_x_22:
[----:B------:R-:W3:Y:S02]  /*1ec0*/  LDC R0, c[0x0][0x28c] ;  /* 0x0000a300ff007b82 */ /* 0x000ee40000000800 */
[----:B---3--:R-:W-:-:S13]  /*1ed0*/  ISETP.GE.AND P1, PT, R0, 0x1, PT ;  /* 0x000000010000780c */ /* 0x008fda0003f26270 */
[----:B------:R-:W-:Y:S05]  /*1ee0*/  @!P1 BRA `(.L_x_30) ;  /* 0x0000000000509947 */ /* 0x000fea0003800000 */
[----:B------:R-:W-:Y:S05]  /*1ef0*/  @!P0 BRA `(.L_x_31) ;  /* 0x0000000000048947 */ /* 0x000fea0003800000 */
[----:B------:R-:W-:Y:S01]  /*1f00*/  BPT.TRAP 0x1 ;  /* 0x000000040000795c */ /* 0x000fe20000300000 */
.L_x_31:
[----:B------:R-:W-:Y:S01]  /*1f10*/  ISETP.NE.AND P0, PT, R22, RZ, PT ;  /* 0x000000ff1600720c */ /* 0x000fe20003f05270 */
[----:B------:R-:W-:Y:S01]  /*1f20*/  BSSY B0, `(.L_x_32) ;  /* 0x000000e000007945 */ /* 0x000fe20003800000 */
[----:B------:R-:W-:-:S11]  /*1f30*/  ISETP.GT.U32.AND P1, PT, R19, 0x1, PT ;  /* 0x000000011300780c */ /* 0x000fd60003f24070 */
[----:B------:R-:W-:Y:S05]  /*1f40*/  @!P0 BRA `(.L_x_33) ;  /* 0x00000000002c8947 */ /* 0x000fea0003800000 */
[----:B------:R-:W-:-:S04]  /*1f50*/  UISETP.LT.AND UP0, UPT, UR40, 0x1, UPT ;  /* 0x000000012800788c */ /* 0x000fc8000bf01270 */
[----:B------:R-:W-:-:S04]  /*1f60*/  USEL UR6, UR40, 0x1, UP0 ;  /* 0x0000000128067887 */ /* 0x000fc80008000000 */
[----:B------:R-:W-:-:S04]  /*1f70*/  UIADD3 UR6, UR39, UR40, -UR6 ;  /* 0x0000002827067290 */ /* 0x000fc8000fffe806 */
[----:B------:R-:W-:-:S04]  /*1f80*/  UIMAD.WIDE.U32 UR4, UR6, -0x55555555, URZ ;  /* 0xaaaaaaab060478a5 */ /* 0x000fc8000f8e003f */
[----:B------:R-:W-:-:S04]  /*1f90*/  USHF.R.U32.HI UR4, URZ, 0x1, UR5 ;  /* 0x000000013f047899 */ /* 0x000fc80008011605 */
[----:B------:R-:W-:-:S06]  /*1fa0*/  UIMAD UR6, UR4, -0x3, UR6 ;  /* 0xfffffffd040678a4 */ /* 0x000fcc000f8e0206 */
[----:B------:R-:W-:-:S04]  /*1fb0*/  IMAD.U32 R3, RZ, RZ, UR6 ;  /* 0x00000006ff037e24 */ /* 0x000fc8000f8e00ff */
[----:B------:R-:W-:-:S04]  /*1fc0*/  IMAD R0, R3, 0x8, R6 ;  /* 0x0000000803007824 */ /* 0x000fc800078e0206 */
[----:B------:R-:W-:-:S05]  /*1fd0*/  VIADD R3, R0, 0x18 ;  /* 0x0000001800037836 */ /* 0x000fca0000000000 */
[----:B------:R-:W-:-:S04]  /*1fe0*/  PRMT R3, R152, 0x654, R3 ;  /* 0x0000065498037816 */ /* 0x000fc80000000003 */
[----:B------:R3:W-:Y:S03]  /*1ff0*/  SYNCS.ARRIVE.TRANS64.RED.A1T0 RZ, [R3+URZ], RZ ;  /* 0x000000ff03ff79a7 */ /* 0x0007e6000810043f */
.L_x_33:
[----:B------:R-:W-:Y:S05]  /*2000*/  BSYNC B0 ;  /* 0x0000000000007941 */ /* 0x000fea0003800000 */
.L_x_32:
[----:B------:R-:W-:Y:S05]  /*2010*/  @P1 BRA `(.L_x_30) ;  /* 0x0000000000041947 */ /* 0x000fea0003800000 */
[----:B------:R-:W-:Y:S01]  /*2020*/  BPT.TRAP 0x1 ;  /* 0x000000040000795c */ /* 0x000fe20000300000 */
.L_x_30:
[----:B------:R-:W4:Y:S01]  /*2030*/  LDC R6, c[0x0][0x288] ;  /* 0x0000a200ff067b82 */ /* 0x000f220000000800 */
[--C-:B------:R-:W-:Y:S01]  /*2040*/  SHF.R.U32.HI R0, RZ, 0x2, R18.reuse ;  /* 0x00000002ff007819 */ /* 0x100fe20000011612 */
[----:B------:R-:W-:Y:S01]  /*2050*/  IMAD.SHL.U32 R13, R154, 0x80, RZ ;  /* 0x000000809a0d7824 */ /* 0x000fe200078e00ff */
[----:B01----:R-:W-:Y:S01]  /*2060*/  SHF.R.U32.HI R5, RZ, 0x7, R18 ;  /* 0x00000007ff057819 */ /* 0x003fe20000011612 */
[----:B------:R-:W-:Y:S01]  /*2070*/  UIADD3 UR39, UR40, UR39, URZ ;  /* 0x0000002728277290 */ /* 0x000fe2000fffe03f */
[----:B------:R-:W-:Y:S01]  /*2080*/  LOP3.LUT R4, R18, 0x60, RZ, 0xc0, !PT ;  /* 0x0000006012047812 */ /* 0x000fe200078ec0ff */
[----:B------:R-:W-:Y:S01]  /*2090*/  ULDC UR7, c[0x0][0x284] ;  /* 0x0000a10000077ab9 */ /* 0x000fe20000000800 */
[----:B---3--:R-:W-:Y:S01]  /*20a0*/  LOP3.LUT R3, R0, 0x7, RZ, 0xc0, !PT ;  /* 0x0000000700037812 */ /* 0x008fe200078ec0ff */
[----:B------:R-:W-:Y:S01]  /*20b0*/  UISETP.GT.U32.AND UP0, UPT, UR39, 0x2, UPT ;  /* 0x000000022700788c */ /* 0x000fe2000bf04070 */
[----:B------:R-:W-:Y:S01]  /*20c0*/  LOP3.LUT R0, R5, 0x1, RZ, 0xc0, !PT ;  /* 0x0000000105007812 */ /* 0x000fe200078ec0ff */
[----:B------:R-:W-:Y:S01]  /*20d0*/  UISETP.GE.U32.AND UP1, UPT, UR40, 0x3, UPT ;  /* 0x000000032800788c */ /* 0x000fe2000bf26070 */
[----:B------:R-:W-:Y:S01]  /*20e0*/  SHF.R.U32.HI R10, RZ, 0x1, R4 ;  /* 0x00000001ff0a7819 */ /* 0x000fe20000011604 */
[----:B------:R-:W-:Y:S01]  /*20f0*/  UISETP.LT.U32.AND UP0, UPT, UR40, 0x3, UP0 ;  /* 0x000000032800788c */ /* 0x000fe20008701070 */
[----:B------:R-:W-:Y:S01]  /*2100*/  LOP3.LUT R4, R18, 0x3, RZ, 0xc0, !PT ;  /* 0x0000000312047812 */ /* 0x000fe200078ec0ff */
[----:B------:R-:W-:Y:S01]  /*2110*/  IMAD.SHL.U32 R8, R0, 0x40, RZ ;  /* 0x0000004000087824 */ /* 0x000fe200078e00ff */
[----:B------:R-:W-:Y:S01]  /*2120*/  IADD3 R5, RZ, -R10, -R3 ;  /* 0x8000000aff057210 */ /* 0x000fe20007ffe803 */
[----:B------:R-:W-:Y:S01]  /*2130*/  ULDC.64 UR8, c[0x0][0x5d0] ;  /* 0x0001740000087ab9 */ /* 0x000fe20000000a00 */
[----:B------:R-:W-:Y:S01]  /*2140*/  SHF.R.S32.HI R21, RZ, 0x1f, R23 ;  /* 0x0000001fff157819 */ /* 0x000fe20000011417 */
[----:B------:R-:W-:Y:S01]  /*2150*/  UIMAD.WIDE.U32 UR4, UR39, -0x55555555, URZ ;  /* 0xaaaaaaab270478a5 */ /* 0x000fe2000f8e003f */
[----:B--2---:R-:W-:Y:S01]  /*2160*/  LOP3.LUT R157, R8, 0x40, R3, 0xe2, !PT ;  /* 0x00000040089d7812 */ /* 0x004fe200078ee203 */
[----:B------:R-:W-:Y:S01]  /*2170*/  IMAD R3, R0, -0x40, R5 ;  /* 0xffffffc000037824 */ /* 0x000fe200078e0205 */
[----:B------:R-:W-:Y:S01]  /*2180*/  USEL UR6, URZ, 0x1, !UP0 ;  /* 0x000000013f067887 */ /* 0x000fe2000c000000 */
[----:B------:R-:W-:Y:S01]  /*2190*/  IMAD.SHL.U32 R0, R153, 0x100, RZ ;  /* 0x0000010099007824 */ /* 0x000fe200078e00ff */
[----:B------:R-:W-:Y:S01]  /*21a0*/  USHF.R.U32.HI UR4, URZ, 0x1, UR5 ;  /* 0x000000013f047899 */ /* 0x000fe20008011605 */
[----:B----4-:R-:W-:Y:S01]  /*21b0*/  IMAD R12, R4, -0x2, R6 ;  /* 0xfffffffe040c7824 */ /* 0x010fe200078e0206 */
[----:B------:R-:W-:Y:S01]  /*21c0*/  ISETP.GE.AND P0, PT, R13, R6, PT ;  /* 0x000000060d00720c */ /* 0x000fe20003f06270 */
[----:B------:R-:W-:Y:S01]  /*21d0*/  IMAD.SHL.U32 R6, R18, 0x2, RZ ;  /* 0x0000000212067824 */ /* 0x000fe200078e00ff */
[----:B------:R-:W-:Y:S01]  /*21e0*/  ULOP3.LUT UR38, UR38, UR6, URZ, 0x3c, !UPT ;  /* 0x0000000626267292 */ /* 0x000fe2000f8e3c3f */
[----:B------:R-:W-:Y:S01]  /*21f0*/  IMAD R4, R21, UR8, RZ ;  /* 0x0000000815047c24 */ /* 0x000fe2000f8e02ff */
[C---:B------:R-:W-:Y:S01]  /*2200*/  ISETP.GE.OR P0, PT, R0.reuse, UR7, P0 ;  /* 0x0000000700007c0c */ /* 0x040fe20008706670 */
[----:B------:R-:W-:Y:S01]  /*2210*/  IMAD.WIDE R8, R153, 0x100, RZ ;  /* 0x0000010099087825 */ /* 0x000fe200078e02ff */
[----:B------:R-:W-:Y:S01]  /*2220*/  LOP3.LUT R6, R13, 0x6, R6, 0xf8, !PT ;  /* 0x000000060d067812 */ /* 0x000fe200078ef806 */
[----:B------:R-:W-:Y:S01]  /*2230*/  UIMAD UR39, UR4, -0x3, UR39 ;  /* 0xfffffffd042778a4 */ /* 0x000fe2000f8e0227 */
[----:B------:R-:W-:Y:S01]  /*2240*/  IADD3 R3, -R0, UR7, R3 ;  /* 0x0000000700037c10 */ /* 0x000fe2000fffe103 */
[----:B------:R-:W-:Y:S01]  /*2250*/  IMAD R11, R23, UR9, R4 ;  /* 0x00000009170b7c24 */ /* 0x000fe2000f8e0204 */
[----:B------:R-:W-:Y:S01]  /*2260*/  SHF.R.S32.HI R7, RZ, 0x1f, R6 ;  /* 0x0000001fff077819 */ /* 0x000fe20000011406 */
[----:B------:R-:W-:Y:S01]  /*2270*/  @UP1 ULOP3.LUT UR38, UR38, 0x1, UR4, 0x78, !UPT ;  /* 0x0000000126261892 */ /* 0x000fe2000f8e7804 */
[----:B------:R-:W-:Y:S01]  /*2280*/  LOP3.LUT R157, R8, R157, R10, 0xfe, !PT ;  /* 0x0000009d089d7212 */ /* 0x000fe200078efe0a */
[----:B------:R-:W-:Y:S01]  /*2290*/  IMAD.MOV.U32 R153, RZ, RZ, -0x1 ;  /* 0xffffffffff997424 */ /* 0x000fe200078e00ff */
[----:B------:R-:W-:Y:S01]  /*22a0*/  IADD3 R0, -R13, R12, RZ ;  /* 0x0000000c0d007210 */ /* 0x000fe20007ffe1ff */
[----:B------:R-:W-:-:S04]  /*22b0*/  IMAD.WIDE.U32 R4, R23, UR8, R6 ;  /* 0x0000000817047c25 */ /* 0x000fc8000f8e0006 */
[----:B------:R-:W-:Y:S02]  /*22c0*/  IMAD.IADD R11, R5, 0x1, R11 ;  /* 0x00000001050b7824 */ /* 0x000fe400078e020b */
[----:B------:R-:W-:Y:S01]  /*22d0*/  IMAD.MOV.U32 R10, RZ, RZ, R4 ;  /* 0x000000ffff0a7224 */ /* 0x000fe200078e0004 */
[----:B------:R-:W-:Y:S06]  /*22e0*/  @P0 BRA `(.L_x_34) ;  /* 0x0000008400680947 */ /* 0x000fec0003800000 */
[----:B------:R-:W0:Y:S01]  /*22f0*/  LDC.64 R4, c[0x0][0x5c8] ;  /* 0x00017200ff047b82 */ /* 0x000e220000000a00 */
[----:B-----5:R-:W-:Y:S01]  /*2300*/  FSETP.NEU.AND P0, PT, R156, RZ, PT ;  /* 0x000000ff9c00720b */ /* 0x020fe20003f0d000 */
[----:B------:R-:W-:Y:S01]  /*2310*/  BSSY B0, `(.L_x_34) ;  /* 0x0000857000007945 */ /* 0x000fe20003800000 */
[----:B------:R-:W-:-:S04]  /*2320*/  ISETP.GT.AND P3, PT, R3, RZ, PT ;  /* 0x000000ff0300720c */ /* 0x000fc80003f64270 */
[----:B------:R-:W-:Y:S01]  /*2330*/  ISETP.GT.AND P1, PT, R0, RZ, P3 ;  /* 0x000000ff0000720c */ /* 0x000fe20001f24270 */
[-C--:B0-----:R-:W-:Y:S02]  /*2340*/  IMAD R12, R9, R4.reuse, RZ ;  /* 0x00000004090c7224 */ /* 0x081fe400078e02ff */
[----:B------:R-:W-:-:S04]  /*2350*/  IMAD.WIDE.U32 R168, R157, R4, R10 ;  /* 0x000000049da87225 */ /* 0x000fc800078e000a */
[----:B------:R-:W-:-:S04]  /*2360*/  IMAD R11, R157, R5, R12 ;  /* 0x000000059d0b7224 */ /* 0x000fc800078e020c */
[----:B------:R-:W-:Y:S01]  /*2370*/  IMAD.IADD R167, R169, 0x1, R11 ;  /* 0x00000001a9a77824 */ /* 0x000fe200078e020b */
[----:B------:R-:W-:Y:S06]  /*2380*/  @!P0 BRA `(.L_x_35) ;  /* 0x0000006000088947 */ /* 0x000fec0003800000 */
[----:B------:R-:W0:Y:S01]  /*2390*/  LDC.64 R12, c[0x0][0x5b8] ;  /* 0x00016e00ff0c7b82 */ /* 0x000e220000000a00 */
[----:B------:R-:W-:-:S07]  /*23a0*/  ULDC.64 UR4, c[0x0][0x5c0] ;  /* 0x0001700000047ab9 */ /* 0x000fce0000000a00 */
[----:B------:R-:W1:Y:S08]  /*23b0*/  LDC.64 R14, c[0x0][0x5b0] ;  /* 0x00016c00ff0e7b82 */ /* 0x000e700000000a00 */
[----:B------:R-:W2:Y:S01]  /*23c0*/  LDC.64 R10, c[0x0][0x5a8] ;  /* 0x00016a00ff0a7b82 */ /* 0x000ea20000000a00 */
[----:B0-----:R-:W-:-:S04]  /*23d0*/  IMAD R20, R21, R12, RZ ;  /* 0x0000000c15147224 */ /* 0x001fc800078e02ff */
[C---:B------:R-:W-:Y:S02]  /*23e0*/  IMAD R13, R23.reuse, R13, R20 ;  /* 0x0000000d170d7224 */ /* 0x040fe400078e0214 */
[----:B------:R-:W-:-:S04]  /*23f0*/  IMAD.WIDE.U32 R20, R23, R12, R6 ;  /* 0x0000000c17147225 */ /* 0x000fc800078e0006 */
[-C--:B-1----:R-:W-:Y:S02]  /*2400*/  IMAD R154, R9, R14.reuse, RZ ;  /* 0x0000000e099a7224 */ /* 0x082fe400078e02ff */
[----:B------:R-:W-:Y:S02]  /*2410*/  IMAD.IADD R159, R21, 0x1, R13 ;  /* 0x00000001159f7824 */ /* 0x000fe400078e020d */
[----:B------:R-:W-:Y:S02]  /*2420*/  IMAD.MOV.U32 R158, RZ, RZ, R20 ;  /* 0x000000ffff9e7224 */ /* 0x000fe400078e0014 */
[C---:B------:R-:W-:Y:S02]  /*2430*/  IMAD R169, R157.reuse, R15, R154 ;  /* 0x0000000f9da97224 */ /* 0x040fe400078e029a */
[----:B------:R-:W-:-:S04]  /*2440*/  IMAD.WIDE.U32 R160, R157, R14, R158 ;  /* 0x0000000e9da07225 */ /* 0x000fc800078e009e */
[----:B------:R-:W-:Y:S01]  /*2450*/  IMAD.IADD R154, R161, 0x1, R169 ;  /* 0x00000001a19a7824 */ /* 0x000fe200078e02a9 */
[----:B--2---:R-:W-:-:S04]  /*2460*/  LEA R162, P0, R160, R10, 0x1 ;  /* 0x0000000aa0a27211 */ /* 0x004fc800078008ff */
[----:B------:R-:W-:-:S05]  /*2470*/  LEA.HI.X R163, R160, R11, R154, 0x1, P0 ;  /* 0x0000000ba0a37211 */ /* 0x000fca00000f0c9a */
[----:B------:R-:W2:Y:S01]  /*2480*/  @P1 LDG.E.LTC128B.U16 R154, desc[UR36][R162.64] ;  /* 0x00000024a29a1981 */ /* 0x000ea2000c1e1520 */
[----:B------:R-:W-:Y:S01]  /*2490*/  IMAD.WIDE.U32 R164, R157, R14, R6 ;  /* 0x0000000e9da47225 */ /* 0x000fe200078e0006 */
[----:B------:R-:W-:Y:S01]  /*24a0*/  ISETP.GT.AND P2, PT, R0, 0x1, P3 ;  /* 0x000000010000780c */ /* 0x000fe20001f44270 */
[----:B------:R-:W-:Y:S01]  /*24b0*/  BSSY B1, `(.L_x_36) ;  /* 0x0000012000017945 */ /* 0x000fe20003800000 */
[----:B------:R-:W-:Y:S01]  /*24c0*/  LEA R160, P0, R168, UR4, 0x1 ;  /* 0x00000004a8a07c11 */ /* 0x000fe2000f8008ff */
[----:B------:R-:W-:Y:S02]  /*24d0*/  IMAD.IADD R165, R169, 0x1, R165 ;  /* 0x00000001a9a57824 */ /* 0x000fe400078e02a5 */
[----:B------:R-:W-:-:S04]  /*24e0*/  IMAD.WIDE.U32 R164, R23, R12, R164 ;  /* 0x0000000c17a47225 */ /* 0x000fc800078e00a4 */
[----:B--2---:R-:W-:-:S05]  /*24f0*/  HADD2.F32 R161, -RZ, R154.H0_H0 ;  /* 0x2000009affa17230 */ /* 0x004fca0000004100 */
[----:B------:R-:W-:-:S04]  /*2500*/  FMUL R161, R161, R156 ;  /* 0x0000009ca1a17220 */ /* 0x000fc80000400000 */
[----:B------:R-:W-:Y:S01]  /*2510*/  FFMA R161, R88, R155, R161 ;  /* 0x0000009b58a17223 */ /* 0x000fe200000000a1 */
[----:B------:R-:W-:-:S04]  /*2520*/  IMAD.IADD R88, R13, 0x1, R165 ;  /* 0x000000010d587824 */ /* 0x000fc800078e02a5 */
[----:B------:R-:W-:Y:S02]  /*2530*/  F2FP.F16.F32.PACK_AB R163, RZ, R161 ;  /* 0x000000a1ffa3723e */ /* 0x000fe400000000ff */
[----:B------:R-:W-:Y:S02]  /*2540*/  LEA.HI.X R161, R168, UR5, R167, 0x1, P0 ;  /* 0x00000005a8a17c11 */ /* 0x000fe400080f0ca7 */
[----:B------:R-:W-:Y:S02]  /*2550*/  PRMT R165, R163, 0x7610, R165 ;  /* 0x00007610a3a57816 */ /* 0x000fe400000000a5 */
[----:B------:R-:W-:-:S03]  /*2560*/  LEA R162, P0, R164, R10, 0x1 ;  /* 0x0000000aa4a27211 */ /* 0x000fc600078008ff */
[----:B------:R0:W-:Y:S01]  /*2570*/  @P1 STG.E.U16 desc[UR36][R160.64], R165 ;  /* 0x000000a5a0001986 */ /* 0x0001e2000c101524 */
[----:B------:R-:W-:Y:S02]  /*2580*/  LEA.HI.X R163, R164, R11, R88, 0x1, P0 ;  /* 0x0000000ba4a37211 */ /* 0x000fe400000f0c58 */
[C---:B------:R-:W-:Y:S02]  /*2590*/  SHF.L.U32 R164, R14.reuse, 0x3, RZ ;  /* 0x000000030ea47819 */ /* 0x040fe400000006ff */
[----:B0-----:R-:W-:Y:S01]  /*25a0*/  SHF.L.U64.HI R165, R14, 0x3, R15 ;  /* 0x000000030ea57819 */ /* 0x001fe2000001020f */
[----:B------:R-:W-:Y:S06]  /*25b0*/  @!P2 BRA `(.L_x_37) ;  /* 0x000000000004a947 */ /* 0x000fec0003800000 */
[----:B------:R0:W5:Y:S02]  /*25c0*/  LDG.E.LTC128B.U16 R154, desc[UR36][R162.64+0x2] ;  /* 0x00000224a29a7981 */ /* 0x000164000c1e1520 */
.L_x_37:
[----:B------:R-:W-:Y:S05]  /*25d0*/  BSYNC B1 ;  /* 0x0000000000017941 */ /* 0x000fea0003800000 */
.L_x_36:
[----:B-----5:R-:W-:Y:S01]  /*25e0*/  HADD2.F32 R167, -RZ, R154.H0_H0 ;  /* 0x2000009affa77230 */ /* 0x020fe20000004100 */
[----:B------:R-:W-:Y:S01]  /*25f0*/  ISETP.GT.AND P0, PT, R3, 0x8, PT ;  /* 0x000000080300780c */ /* 0x000fe20003f04270 */
[----:B------:R-:W-:-:S04]  /*2600*/  IMAD.WIDE.U32 R172, R157, R14, R164 ;  /* 0x0000000e9dac7225 */ /* 0x000fc800078e00a4 */
[----:B------:R-:W-:Y:S01]  /*2610*/  FMUL R88, R167, R156 ;  /* 0x0000009ca7587220 */ /* 0x000fe20000400000 */
[----:B------:R-:W-:Y:S01]  /*2620*/  IMAD.IADD R171, R169, 0x1, R173 ;  /* 0x00000001a9ab7824 */ /* 0x000fe200078e02ad */
[----:B------:R-:W-:Y:S02]  /*2630*/  IADD3 R167, P4, R20, R172, RZ ;  /* 0x000000ac14a77210 */ /* 0x000fe40007f9e0ff */
[----:B------:R-:W-:Y:S01]  /*2640*/  FFMA R89, R89, R155, R88 ;  /* 0x0000009b59597223 */ /* 0x000fe20000000058 */
[----:B------:R-:W-:Y:S02]  /*2650*/  ISETP.GT.AND P1, PT, R0, RZ, P0 ;  /* 0x000000ff0000720c */ /* 0x000fe40000724270 */
[----:B------:R-:W-:Y:S01]  /*2660*/  IMAD.X R168, R171, 0x1, R159, P4 ;  /* 0x00000001aba87824 */ /* 0x000fe200020e069f */
[----:B------:R-:W-:Y:S02]  /*2670*/  LEA R88, P4, R167, R10, 0x1 ;  /* 0x0000000aa7587211 */ /* 0x000fe400078808ff */
[----:B------:R-:W-:-:S02]  /*2680*/  F2FP.F16.F32.PACK_AB R169, RZ, R89 ;  /* 0x00000059ffa9723e */ /* 0x000fc400000000ff */
[--C-:B------:R-:W-:Y:S02]  /*2690*/  LEA.HI.X R89, R167, R11, R168.reuse, 0x1, P4 ;  /* 0x0000000ba7597211 */ /* 0x100fe400020f0ca8 */
[----:B------:R-:W-:-:S05]  /*26a0*/  PRMT R168, R169, 0x7610, R168 ;  /* 0x00007610a9a87816 */ /* 0x000fca00000000a8 */
[----:B------:R1:W-:Y:S04]  /*26b0*/  @P2 STG.E.U16 desc[UR36][R160.64+0x2], R168 ;  /* 0x000002a8a0002986 */ /* 0x0003e8000c101524 */
[----:B------:R2:W3:Y:S01]  /*26c0*/  @P1 LDG.E.LTC128B.U16 R154, desc[UR36][R88.64] ;  /* 0x00000024589a1981 */ /* 0x0004e2000c1e1520 */
[----:B------:R-:W-:Y:S01]  /*26d0*/  IMAD.SHL.U32 R167, R4, 0x10, RZ ;  /* 0x0000001004a77824 */ /* 0x000fe200078e00ff */
[----:B------:R-:W-:Y:S01]  /*26e0*/  IADD3 R172, P2, R6, R172, RZ ;  /* 0x000000ac06ac7210 */ /* 0x000fe20007f5e0ff */
[----:B------:R-:W-:Y:S03]  /*26f0*/  BSSY B1, `(.L_x_38) ;  /* 0x0000011000017945 */ /* 0x000fe60003800000 */
[----:B------:R-:W-:Y:S01]  /*2700*/  IADD3 R170, P4, R167, R160, RZ ;  /* 0x000000a0a7aa7210 */ /* 0x000fe20007f9e0ff */
[----:B------:R-:W-:Y:S01]  /*2710*/  IMAD.X R173, R7, 0x1, R171, P2 ;  /* 0x0000000107ad7824 */ /* 0x000fe200010e06ab */
[----:B------:R-:W-:Y:S01]  /*2720*/  ISETP.GT.AND P2, PT, R0, 0x1, P0 ;  /* 0x000000010000780c */ /* 0x000fe20000744270 */
[----:B------:R-:W-:-:S04]  /*2730*/  IMAD.WIDE.U32 R172, R23, R12, R172 ;  /* 0x0000000c17ac7225 */ /* 0x000fc800078e00ac */
[----:B-1----:R-:W-:Y:S01]  /*2740*/  IMAD.IADD R168, R13, 0x1, R173 ;  /* 0x000000010da87824 */ /* 0x002fe200078e02ad */
[----:B--2---:R-:W-:-:S04]  /*2750*/  LEA R88, P5, R172, R10, 0x1 ;  /* 0x0000000aac587211 */ /* 0x004fc800078a08ff */
[----:B------:R-:W-:Y:S01]  /*2760*/  LEA.HI.X R89, R172, R11, R168, 0x1, P5 ;  /* 0x0000000bac597211 */ /* 0x000fe200028f0ca8 */
[----:B---3--:R-:W-:-:S05]  /*2770*/  HADD2.F32 R169, -RZ, R154.H0_H0 ;  /* 0x2000009affa97230 */ /* 0x008fca0000004100 */
[----:B------:R-:W-:-:S04]  /*2780*/  FMUL R169, R169, R156 ;  /* 0x0000009ca9a97220 */ /* 0x000fc80000400000 */
[----:B------:R-:W-:Y:S01]  /*2790*/  FFMA R90, R90, R155, R169 ;  /* 0x0000009b5a5a7223 */ /* 0x000fe200000000a9 */
[----:B------:R-:W-:-:S04]  /*27a0*/  SHF.L.U64.HI R169, R4, 0x4, R5 ;  /* 0x0000000404a97819 */ /* 0x000fc80000010205 */
[----:B------:R-:W-:Y:S01]  /*27b0*/  F2FP.F16.F32.PACK_AB R90, RZ, R90 ;  /* 0x0000005aff5a723e */ /* 0x000fe200000000ff */
[----:B------:R-:W-:-:S05]  /*27c0*/  IMAD.X R171, R169, 0x1, R161, P4 ;  /* 0x00000001a9ab7824 */ /* 0x000fca00020e06a1 */
[----:B------:R1:W-:Y:S01]  /*27d0*/  @P1 STG.E.U16 desc[UR36][R170.64], R90 ;  /* 0x0000005aaa001986 */ /* 0x0003e2000c101524 */
[----:B------:R-:W-:Y:S05]  /*27e0*/  @!P2 BRA `(.L_x_39) ;  /* 0x000000000004a947 */ /* 0x000fea0003800000 */
[----:B------:R2:W5:Y:S02]  /*27f0*/  LDG.E.LTC128B.U16 R154, desc[UR36][R88.64+0x2] ;  /* 0x00000224589a7981 */ /* 0x000564000c1e1520 */
.L_x_39:
[----:B------:R-:W-:Y:S05]  /*2800*/  BSYNC B1 ;  /* 0x0000000000017941 */ /* 0x000fea0003800000 */
.L_x_38:
[----:B-----5:R-:W-:Y:S01]  /*2810*/  HADD2.F32 R173, -RZ, R154.H0_H0 ;  /* 0x2000009affad7230 */ /* 0x020fe20000004100 */
[----:B------:R-:W-:Y:S01]  /*2820*/  ISETP.GT.AND P1, PT, R0, 0x8, P3 ;  /* 0x000000080000780c */ /* 0x000fe20001f24270 */
[----:B------:R-:W-:Y:S03]  /*2830*/  BSSY B1, `(.L_x_40) ;  /* 0x000000a000017945 */ /* 0x000fe60003800000 */
[----:B-1----:R-:W-:-:S04]  /*2840*/  FMUL R90, R173, R156 ;  /* 0x0000009cad5a7220 */ /* 0x002fc80000400000 */
[----:B------:R-:W-:Y:S01]  /*2850*/  FFMA R90, R91, R155, R90 ;  /* 0x0000009b5b5a7223 */ /* 0x000fe2000000005a */
[----:B------:R-:W-:-:S04]  /*2860*/  @P2 IMAD.MOV.U32 R91, RZ, RZ, R171 ;  /* 0x000000ffff5b2224 */ /* 0x000fc800078e00ab */
[----:B------:R-:W-:-:S04]  /*2870*/  F2FP.F16.F32.PACK_AB R90, RZ, R90 ;  /* 0x0000005aff5a723e */ /* 0x000fc800000000ff */
[----:B------:R-:W-:Y:S01]  /*2880*/  PRMT R168, R90, 0x7610, R168 ;  /* 0x000076105aa87816 */ /* 0x000fe200000000a8 */
[----:B------:R-:W-:-:S05]  /*2890*/  @P2 IMAD.MOV.U32 R90, RZ, RZ, R170 ;  /* 0x000000ffff5a2224 */ /* 0x000fca00078e00aa */
[----:B------:R1:W-:Y:S01]  /*28a0*/  @P2 STG.E.U16 desc[UR36][R90.64+0x2], R168 ;  /* 0x000002a85a002986 */ /* 0x0003e2000c101524 */
[----:B------:R-:W-:Y:S05]  /*28b0*/  @!P1 BRA `(.L_x_41) ;  /* 0x0000000000049947 */ /* 0x000fea0003800000 */
[----:B------:R3:W5:Y:S02]  /*28c0*/  LDG.E.LTC128B.U16 R154, desc[UR36][R162.64+0x10] ;  /* 0x00001024a29a7981 */ /* 0x000764000c1e1520 */
.L_x_41:
[----:B------:R-:W-:Y:S05]  /*28d0*/  BSYNC B1 ;  /* 0x0000000000017941 */ /* 0x000fea0003800000 */
.L_x_40:
[----:B-1---5:R-:W-:Y:S01]  /*28e0*/  HADD2.F32 R91, -RZ, R154.H0_H0 ;  /* 0x2000009aff5b7230 */ /* 0x022fe20000004100 */
[----:B------:R-:W-:Y:S01]  /*28f0*/  @P1 MOV R90, R160 ;  /* 0x000000a0005a1202 */ /* 0x000fe20000000f00 */
[----:B------:R-:W-:Y:S01]  /*2900*/  BSSY B1, `(.L_x_42) ;  /* 0x000000a000017945 */ /* 0x000fe20003800000 */
[----:B------:R-:W-:Y:S02]  /*2910*/  ISETP.GT.AND P2, PT, R0, 0x9, P3 ;  /* 0x000000090000780c */ /* 0x000fe40001f44270 */
[----:B------:R-:W-:-:S04]  /*2920*/  FMUL R91, R91, R156 ;  /* 0x0000009c5b5b7220 */ /* 0x000fc80000400000 */
[----:B------:R-:W-:-:S05]  /*2930*/  FFMA R91, R92, R155, R91 ;  /* 0x0000009b5c5b7223 */ /* 0x000fca000000005b */
[----:B------:R-:W-:-:S04]  /*2940*/  F2FP.F16.F32.PACK_AB R91, RZ, R91 ;  /* 0x0000005bff5b723e */ /* 0x000fc800000000ff */
[----:B------:R-:W-:Y:S01]  /*2950*/  PRMT R92, R91, 0x7610, R92 ;  /* 0x000076105b5c7816 */ /* 0x000fe2000000005c */
[----:B------:R-:W-:-:S05]  /*2960*/  @P1 IMAD.MOV.U32 R91, RZ, RZ, R161 ;  /* 0x000000ffff5b1224 */ /* 0x000fca00078e00a1 */
[----:B------:R1:W-:Y:S01]  /*2970*/  @P1 STG.E.U16 desc[UR36][R90.64+0x10], R92 ;  /* 0x0000105c5a001986 */ /* 0x0003e2000c101524 */
[----:B------:R-:W-:Y:S05]  /*2980*/  @!P2 BRA `(.L_x_43) ;  /* 0x000000000004a947 */ /* 0x000fea0003800000 */
[----:B------:R4:W5:Y:S02]  /*2990*/  LDG.E.LTC128B.U16 R154, desc[UR36][R162.64+0x12] ;  /* 0x00001224a29a7981 */ /* 0x000964000c1e1520 */
.L_x_43:
[----:B------:R-:W-:Y:S05]  /*29a0*/  BSYNC B1 ;  /* 0x0000000000017941 */ /* 0x000fea0003800000 */
.L_x_42:
[----:B-1---5:R-:W-:Y:S01]  /*29b0*/  HADD2.F32 R91, -RZ, R154.H0_H0 ;  /* 0x2000009aff5b7230 */ /* 0x022fe20000004100 */
[----:B------:R-:W-:Y:S01]  /*29c0*/  ISETP.GT.AND P1, PT, R0, 0x8, P0 ;  /* 0x000000080000780c */ /* 0x000fe20000724270 */
[----:B------:R-:W-:Y:S03]  /*29d0*/  BSSY B1, `(.L_x_44) ;  /* 0x000000a000017945 */ /* 0x000fe60003800000 */
[----:B------:R-:W-:Y:S01]  /*29e0*/  FMUL R90, R91, R156 ;  /* 0x0000009c5b5a7220 */ /* 0x000fe20000400000 */
[----:B------:R-:W-:-:S03]  /*29f0*/  @P2 IMAD.MOV.U32 R91, RZ, RZ, R161 ;  /* 0x000000ffff5b2224 */ /* 0x000fc600078e00a1 */
[----:B------:R-:W-:-:S05]  /*2a00*/  FFMA R90, R93, R155, R90 ;  /* 0x0000009b5d5a7223 */ /* 0x000fca000000005a */
[----:B------:R-:W-:-:S04]  /*2a10*/  F2FP.F16.F32.PACK_AB R90, RZ, R90 ;  /* 0x0000005aff5a723e */ /* 0x000fc800000000ff */
[----:B------:R-:W-:Y:S01]  /*2a20*/  PRMT R92, R90, 0x7610, R92 ;  /* 0x000076105a5c7816 */ /* 0x000fe2000000005c */
[----:B------:R-:W-:-:S05]  /*2a30*/  @P2 IMAD.MOV.U32 R90, RZ, RZ, R160 ;  /* 0x000000ffff5a2224 */ /* 0x000fca00078e00a0 */
[----:B------:R1:W-:Y:S01]  /*2a40*/  @P2 STG.E.U16 desc[UR36][R90.64+0x12], R92 ;  /* 0x0000125c5a002986 */ /* 0x0003e2000c101524 */
[----:B------:R-:W-:Y:S05]  /*2a50*/  @!P1 BRA `(.L_x_45) ;  /* 0x0000000000049947 */ /* 0x000fea0003800000 */
[----:B------:R0:W5:Y:S02]  /*2a60*/  LDG.E.LTC128B.U16 R154, desc[UR36][R88.64+0x10] ;  /* 0x00001024589a7981 */ /* 0x000164000c1e1520 */
.L_x_45:
[----:B------:R-:W-:Y:S05]  /*2a70*/  BSYNC B1 ;  /* 0x0000000000017941 */ /* 0x000fea0003800000 */
.L_x_44:
[----:B-1---5:R-:W-:Y:S01]  /*2a80*/  HADD2.F32 R91, -RZ, R154.H0_H0 ;  /* 0x2000009aff5b7230 */ /* 0x022fe20000004100 */
[----:B------:R-:W-:Y:S01]  /*2a90*/  ISETP.GT.AND P2, PT, R0, 0x9, P0 ;  /* 0x000000090000780c */ /* 0x000fe20000744270 */
[----:B------:R-:W-:Y:S01]  /*2aa0*/  @P1 IMAD.MOV.U32 R90, RZ, RZ, R170 ;  /* 0x000000ffff5a1224 */ /* 0x000fe200078e00aa */
[----:B------:R-:W-:Y:S02]  /*2ab0*/  BSSY B1, `(.L_x_46) ;  /* 0x0000009000017945 */ /* 0x000fe40003800000 */
        /* <DEDUP_REMOVED lines=8> */
.L_x_47:
[----:B------:R-:W-:Y:S05]  /*2b40*/  BSYNC B1 ;  /* 0x0000000000017941 */ /* 0x000fea0003800000 */
.L_x_46:
        /* <DEDUP_REMOVED lines=12> */
.L_x_49:
[----:B------:R-:W-:Y:S05]  /*2c10*/  BSYNC B1 ;  /* 0x0000000000017941 */ /* 0x000fea0003800000 */
.L_x_48:
[----:B-1---5:R-:W-:Y:S01]  /*2c20*/  HADD2.F32 R91, -RZ, R154.H0_H0 ;  /* 0x2000009aff5b7230 */ /* 0x022fe20000004100 */
[----:B------:R-:W-:Y:S01]  /*2c30*/  ISETP.GT.AND P2, PT, R0, 0x11, P3 ;  /* 0x000000110000780c */ /* 0x000fe20001f44270 */
[----:B------:R-:W-:Y:S01]  /*2c40*/  @P1 IMAD.MOV.U32 R90, RZ, RZ, R160 ;  /* 0x000000ffff5a1224 */ /* 0x000fe200078e00a0 */
[----:B------:R-:W-:Y:S02]  /*2c50*/  BSSY B1, `(.L_x_50) ;  /* 0x0000009000017945 */ /* 0x000fe40003800000 */
[----:B------:R-:W-:-:S04]  /*2c60*/  FMUL R91, R91, R156 ;  /* 0x0000009c5b5b7220 */ /* 0x000fc80000400000 */
[----:B------:R-:W-:-:S05]  /*2c70*/  FFMA R91, R96, R155, R91 ;  /* 0x0000009b605b7223 */ /* 0x000fca000000005b */
[----:B------:R-:W-:-:S04]  /*2c80*/  F2FP.F16.F32.PACK_AB R91, RZ, R91 ;  /* 0x0000005bff5b723e */ /* 0x000fc800000000ff */
[----:B------:R-:W-:Y:S02]  /*2c90*/  PRMT R92, R91, 0x7610, R92 ;  /* 0x000076105b5c7816 */ /* 0x000fe4000000005c */
[----:B------:R-:W-:-:S05]  /*2ca0*/  @P1 MOV R91, R161 ;  /* 0x000000a1005b1202 */ /* 0x000fca0000000f00 */
[----:B------:R1:W-:Y:S01]  /*2cb0*/  @P1 STG.E.U16 desc[UR36][R90.64+0x20], R92 ;  /* 0x0000205c5a001986 */ /* 0x0003e2000c101524 */
[----:B------:R-:W-:Y:S05]  /*2cc0*/  @!P2 BRA `(.L_x_51) ;  /* 0x000000000004a947 */ /* 0x000fea0003800000 */
[----:B------:R0:W5:Y:S02]  /*2cd0*/  LDG.E.LTC128B.U16 R154, desc[UR36][R162.64+0x22] ;  /* 0x00002224a29a7981 */ /* 0x000164000c1e1520 */
.L_x_51:
[----:B------:R-:W-:Y:S05]  /*2ce0*/  BSYNC B1 ;  /* 0x0000000000017941 */ /* 0x000fea0003800000 */
.L_x_50:
        /* <DEDUP_REMOVED lines=12> */
.L_x_53:
[----:B------:R-:W-:Y:S05]  /*2db0*/  BSYNC B1 ;  /* 0x0000000000017941 */ /* 0x000fea0003800000 */
.L_x_52:
        /* <DEDUP_REMOVED lines=12> */
.L_x_55:
[----:B------:R-:W-:Y:S05]  /*2e80*/  BSYNC B1 ;  /* 0x0000000000017941 */ /* 0x000fea0003800000 */
.L_x_54:
        /* <DEDUP_REMOVED lines=12> */
.L_x_57:
[----:B------:R-:W-:Y:S05]  /*2f50*/  BSYNC B1 ;  /* 0x0000000000017941 */ /* 0x000fea0003800000 */
.L_x_56:
        /* <DEDUP_REMOVED lines=12> */
.L_x_59:
[----:B------:R-:W-:Y:S05]  /*3020*/  BSYNC B1 ;  /* 0x0000000000017941 */ /* 0x000fea0003800000 */
.L_x_58:
[----:B-1---5:R-:W-:Y:S01]  /*3030*/  HADD2.F32 R91, -RZ, R154.H0_H0 ;  /* 0x2000009aff5b7230 */ /* 0x022fe20000004100 */
[----:B------:R-:W-:Y:S01]  /*3040*/  ISETP.GT.AND P1, PT, R0, 0x18, P0 ;  /* 0x000000180000780c */ /* 0x000fe20000724270 */
[----:B------:R-:W-:Y:S03]  /*3050*/  BSSY B1, `(.L_x_60) ;  /* 0x000000a000017945 */ /* 0x000fe60003800000 */
[----:B------:R-:W-:Y:S01]  /*3060*/  FMUL R90, R91, R156 ;  /* 0x0000009c5b5a7220 */ /* 0x000fe20000400000 */
[----:B------:R-:W-:-:S03]  /*3070*/  @P2 IMAD.MOV.U32 R91, RZ, RZ, R161 ;  /* 0x000000ffff5b2224 */ /* 0x000fc600078e00a1 */
[----:B------:R-:W-:-:S05]  /*3080*/  FFMA R90, R101, R155, R90 ;  /* 0x0000009b655a7223 */ /* 0x000fca000000005a */
[----:B------:R-:W-:-:S04]  /*3090*/  F2FP.F16.F32.PACK_AB R90, RZ, R90 ;  /* 0x0000005aff5a723e */ /* 0x000fc800000000ff */
[----:B------:R-:W-:Y:S02]  /*30a0*/  PRMT R92, R90, 0x7610, R92 ;  /* 0x000076105a5c7816 */ /* 0x000fe4000000005c */
[----:B------:R-:W-:-:S05]  /*30b0*/  @P2 MOV R90, R160 ;  /* 0x000000a0005a2202 */ /* 0x000fca0000000f00 */
[----:B------:R1:W-:Y:S01]  /*30c0*/  @P2 STG.E.U16 desc[UR36][R90.64+0x32], R92 ;  /* 0x0000325c5a002986 */ /* 0x0003e2000c101524 */
[----:B------:R-:W-:Y:S05]  /*30d0*/  @!P1 BRA `(.L_x_61) ;  /* 0x0000000000049947 */ /* 0x000fea0003800000 */
[----:B------:R0:W5:Y:S02]  /*30e0*/  LDG.E.LTC128B.U16 R154, desc[UR36][R88.64+0x30] ;  /* 0x00003024589a7981 */ /* 0x000164000c1e1520 */
.L_x_61:
[----:B------:R-:W-:Y:S05]  /*30f0*/  BSYNC B1 ;  /* 0x0000000000017941 */ /* 0x000fea0003800000 */
.L_x_60:
        /* <DEDUP_REMOVED lines=12> */
.L_x_63:
[----:B------:R-:W-:Y:S05]  /*31c0*/  BSYNC B1 ;  /* 0x0000000000017941 */ /* 0x000fea0003800000 */
.L_x_62:
        /* <DEDUP_REMOVED lines=12> */
.L_x_65:
[----:B------:R-:W-:Y:S05]  /*3290*/  BSYNC B1 ;  /* 0x0000000000017941 */ /* 0x000fea0003800000 */
.L_x_64:
        /* <DEDUP_REMOVED lines=12> */
.L_x_67:
[----:B------:R-:W-:Y:S05]  /*3360*/  BSYNC B1 ;  /* 0x0000000000017941 */ /* 0x000fea0003800000 */
.L_x_66:
[----:B-1---5:R-:W-:Y:S01]  /*3370*/  HADD2.F32 R91, -RZ, R154.H0_H0 ;  /* 0x2000009aff5b7230 */ /* 0x022fe20000004100 */
[----:B------:R-:W-:Y:S01]  /*3380*/  ISETP.GT.AND P1, PT, R0, 0x20, P0 ;  /* 0x000000200000780c */ /* 0x000fe20000724270 */
[----:B------:R-:W-:Y:S03]  /*3390*/  BSSY B1, `(.L_x_68) ;  /* 0x000000a000017945 */ /* 0x000fe60003800000 */
[----:B------:R-:W-:Y:S01]  /*33a0*/  FMUL R90, R91, R156 ;  /* 0x0000009c5b5a7220 */ /* 0x000fe20000400000 */
[----:B------:R-:W-:-:S03]  /*33b0*/  @P2 MOV R91, R161 ;  /* 0x000000a1005b2202 */ /* 0x000fc60000000f00 */
[----:B------:R-:W-:-:S05]  /*33c0*/  FFMA R90, R105, R155, R90 ;  /* 0x0000009b695a7223 */ /* 0x000fca000000005a */
[----:B------:R-:W-:-:S04]  /*33d0*/  F2FP.F16.F32.PACK_AB R90, RZ, R90 ;  /* 0x0000005aff5a723e */ /* 0x000fc800000000ff */
[----:B------:R-:W-:Y:S01]  /*33e0*/  PRMT R92, R90, 0x7610, R92 ;  /* 0x000076105a5c7816 */ /* 0x000fe2000000005c */
[----:B------:R-:W-:-:S05]  /*33f0*/  @P2 IMAD.MOV.U32 R90, RZ, RZ, R160 ;  /* 0x000000ffff5a2224 */ /* 0x000fca00078e00a0 */
[----:B------:R1:W-:Y:S01]  /*3400*/  @P2 STG.E.U16 desc[UR36][R90.64+0x42], R92 ;  /* 0x0000425c5a002986 */ /* 0x0003e2000c101524 */
[----:B------:R-:W-:Y:S05]  /*3410*/  @!P1 BRA `(.L_x_69) ;  /* 0x0000000000049947 */ /* 0x000fea0003800000 */
[----:B------:R0:W5:Y:S02]  /*3420*/  LDG.E.LTC128B.U16 R154, desc[UR36][R88.64+0x40] ;  /* 0x00004024589a7981 */ /* 0x000164000c1e1520 */
.L_x_69:
[----:B------:R-:W-:Y:S05]  /*3430*/  BSYNC B1 ;  /* 0x0000000000017941 */ /* 0x000fea0003800000 */
.L_x_68:
        /* <DEDUP_REMOVED lines=12> */
.L_x_71:
[----:B------:R-:W-:Y:S05]  /*3500*/  BSYNC B1 ;  /* 0x0000000000017941 */ /* 0x000fea0003800000 */
.L_x_70:
        /* <DEDUP_REMOVED lines=12> */
.L_x_73:
[----:B------:R-:W-:Y:S05]  /*35d0*/  BSYNC B1 ;  /* 0x0000000000017941 */ /* 0x000fea0003800000 */
.L_x_72:
        /* <DEDUP_REMOVED lines=12> */
.L_x_75:
[----:B------:R-:W-:Y:S05]  /*36a0*/  BSYNC B1 ;  /* 0x0000000000017941 */ /* 0x000fea0003800000 */
.L_x_74:
        /* <DEDUP_REMOVED lines=12> */
.L_x_77:
[----:B------:R-:W-:Y:S05]  /*3770*/  BSYNC B1 ;  /* 0x0000000000017941 */ /* 0x000fea0003800000 */
.L_x_76:
        /* <DEDUP_REMOVED lines=12> */
.L_x_79:
[----:B------:R-:W-:Y:S05]  /*3840*/  BSYNC B1 ;  /* 0x0000000000017941 */ /* 0x000fea0003800000 */
.L_x_78:
        /* <DEDUP_REMOVED lines=12> */
.L_x_81:
[----:B------:R-:W-:Y:S05]  /*3910*/  BSYNC B1 ;  /* 0x0000000000017941 */ /* 0x000fea0003800000 */
.L_x_80:
        /* <DEDUP_REMOVED lines=12> */
.L_x_83:
[----:B------:R-:W-:Y:S05]  /*39e0*/  BSYNC B1 ;  /* 0x0000000000017941 */ /* 0x000fea0003800000 */
.L_x_82:
        /* <DEDUP_REMOVED lines=12> */
.L_x_85:
[----:B------:R-:W-:Y:S05]  /*3ab0*/  BSYNC B1 ;  /* 0x0000000000017941 */ /* 0x000fea0003800000 */
.L_x_84:
        /* <DEDUP_REMOVED lines=12> */
.L_x_87:
[----:B------:R-:W-:Y:S05]  /*3b80*/  BSYNC B1 ;  /* 0x0000000000017941 */ /* 0x000fea0003800000 */
.L_x_86:
        /* <DEDUP_REMOVED lines=12> */
.L_x_89:
[----:B------:R-:W-:Y:S05]  /*3c50*/  BSYNC B1 ;  /* 0x0000000000017941 */ /* 0x000fea0003800000 */
.L_x_88:
        /* <DEDUP_REMOVED lines=12> */
.L_x_91:
[----:B------:R-:W-:Y:S05]  /*3d20*/  BSYNC B1 ;  /* 0x0000000000017941 */ /* 0x000fea0003800000 */
.L_x_90:
        /* <DEDUP_REMOVED lines=12> */
.L_x_93:
[----:B------:R-:W-:Y:S05]  /*3df0*/  BSYNC B1 ;  /* 0x0000000000017941 */ /* 0x000fea0003800000 */
.L_x_92:
        /* <DEDUP_REMOVED lines=12> */
.L_x_95:
[----:B------:R-:W-:Y:S05]  /*3ec0*/  BSYNC B1 ;  /* 0x0000000000017941 */ /* 0x000fea0003800000 */
.L_x_94:
        /* <DEDUP_REMOVED lines=12> */
.L_x_97:
[----:B------:R-:W-:Y:S05]  /*3f90*/  BSYNC B1 ;  /* 0x0000000000017941 */ /* 0x000fea0003800000 */
.L_x_96:
        /* <DEDUP_REMOVED lines=12> */
.L_x_99:
[----:B------:R-:W-:Y:S05]  /*4060*/  BSYNC B1 ;  /* 0x0000000000017941 */ /* 0x000fea0003800000 */
.L_x_98:
        /* <DEDUP_REMOVED lines=12> */
.L_x_101:
[----:B------:R-:W-:Y:S05]  /*4130*/  BSYNC B1 ;  /* 0x0000000000017941 */ /* 0x000fea0003800000 */
.L_x_100:
        /* <DEDUP_REMOVED lines=12> */
.L_x_103:
[----:B------:R-:W-:Y:S05]  /*4200*/  BSYNC B1 ;  /* 0x0000000000017941 */ /* 0x000fea0003800000 */
.L_x_102:
        /* <DEDUP_REMOVED lines=12> */
.L_x_105:
[----:B------:R-:W-:Y:S05]  /*42d0*/  BSYNC B1 ;  /* 0x0000000000017941 */ /* 0x000fea0003800000 */
.L_x_104:
        /* <DEDUP_REMOVED lines=12> */
.L_x_107:
[----:B------:R-:W-:Y:S05]  /*43a0*/  BSYNC B1 ;  /* 0x0000000000017941 */ /* 0x000fea0003800000 */
.L_x_106:
        /* <DEDUP_REMOVED lines=12> */
.L_x_109:
[----:B------:R-:W-:Y:S05]  /*4470*/  BSYNC B1 ;  /* 0x0000000000017941 */ /* 0x000fea0003800000 */
.L_x_108:
        /* <DEDUP_REMOVED lines=12> */
.L_x_111:
[----:B------:R-:W-:Y:S05]  /*4540*/  BSYNC B1 ;  /* 0x0000000000017941 */ /* 0x000fea0003800000 */
.L_x_110:
        /* <DEDUP_REMOVED lines=12> */
.L_x_113:
[----:B------:R-:W-:Y:S05]  /*4610*/  BSYNC B1 ;  /* 0x0000000000017941 */ /* 0x000fea0003800000 */
.L_x_112:
        /* <DEDUP_REMOVED lines=12> */
.L_x_115:
[----:B------:R-:W-:Y:S05]  /*46e0*/  BSYNC B1 ;  /* 0x0000000000017941 */ /* 0x000fea0003800000 */
.L_x_114:
        /* <DEDUP_REMOVED lines=12> */
.L_x_117:
[----:B------:R-:W-:Y:S05]  /*47b0*/  BSYNC B1 ;  /* 0x0000000000017941 */ /* 0x000fea0003800000 */
.L_x_116:
        /* <DEDUP_REMOVED lines=12> */
.L_x_119:
[----:B------:R-:W-:Y:S05]  /*4880*/  BSYNC B1 ;  /* 0x0000000000017941 */ /* 0x000fea0003800000 */
.L_x_118:
        /* <DEDUP_REMOVED lines=12> */
.L_x_121:
[----:B------:R-:W-:Y:S05]  /*4950*/  BSYNC B1 ;  /* 0x0000000000017941 */ /* 0x000fea0003800000 */
.L_x_120:
        /* <DEDUP_REMOVED lines=12> */
.L_x_123:
[----:B------:R-:W-:Y:S05]  /*4a20*/  BSYNC B1 ;  /* 0x0000000000017941 */ /* 0x000fea0003800000 */
.L_x_122:
        /* <DEDUP_REMOVED lines=12> */
.L_x_125:
[----:B------:R-:W-:Y:S05]  /*4af0*/  BSYNC B1 ;  /* 0x0000000000017941 */ /* 0x000fea0003800000 */
.L_x_124:
        /* <DEDUP_REMOVED lines=12> */
.L_x_127:
[----:B------:R-:W-:Y:S05]  /*4bc0*/  BSYNC B1 ;  /* 0x0000000000017941 */ /* 0x000fea0003800000 */
.L_x_126:
        /* <DEDUP_REMOVED lines=12> */
.L_x_129:
[----:B------:R-:W-:Y:S05]  /*4c90*/  BSYNC B1 ;  /* 0x0000000000017941 */ /* 0x000fea0003800000 */
.L_x_128:
        /* <DEDUP_REMOVED lines=12> */
.L_x_131:
[----:B------:R-:W-:Y:S05]  /*4d60*/  BSYNC B1 ;  /* 0x0000000000017941 */ /* 0x000fea0003800000 */
.L_x_130:
        /* <DEDUP_REMOVED lines=12> */
.L_x_133:
[----:B------:R-:W-:Y:S05]  /*4e30*/  BSYNC B1 ;  /* 0x0000000000017941 */ /* 0x000fea0003800000 */
.L_x_132:
        /* <DEDUP_REMOVED lines=12> */
.L_x_135:
[----:B------:R-:W-:Y:S05]  /*4f00*/  BSYNC B1 ;  /* 0x0000000000017941 */ /* 0x000fea0003800000 */
.L_x_134:
        /* <DEDUP_REMOVED lines=12> */
.L_x_137:
[----:B------:R-:W-:Y:S05]  /*4fd0*/  BSYNC B1 ;  /* 0x0000000000017941 */ /* 0x000fea0003800000 */
.L_x_136:
        /* <DEDUP_REMOVED lines=12> */
.L_x_139:
[----:B------:R-:W-:Y:S05]  /*50a0*/  BSYNC B1 ;  /* 0x0000000000017941 */ /* 0x000fea0003800000 */
.L_x_138:
        /* <DEDUP_REMOVED lines=12> */
.L_x_141:
[----:B------:R-:W-:Y:S05]  /*5170*/  BSYNC B1 ;  /* 0x0000000000017941 */ /* 0x000fea0003800000 */
.L_x_140:
        /* <DEDUP_REMOVED lines=12> */
.L_x_143:
[----:B------:R-:W-:Y:S05]  /*5240*/  BSYNC B1 ;  /* 0x0000000000017941 */ /* 0x000fea0003800000 */
.L_x_142:
        /* <DEDUP_REMOVED lines=12> */
.L_x_145:
[----:B------:R-:W-:Y:S05]  /*5310*/  BSYNC B1 ;  /* 0x0000000000017941 */ /* 0x000fea0003800000 */
.L_x_144:
        /* <DEDUP_REMOVED lines=12> */
.L_x_147:
[----:B------:R-:W-:Y:S05]  /*53e0*/  BSYNC B1 ;  /* 0x0000000000017941 */ /* 0x000fea0003800000 */
.L_x_146:
        /* <DEDUP_REMOVED lines=12> */
.L_x_149:
[----:B------:R-:W-:Y:S05]  /*54b0*/  BSYNC B1 ;  /* 0x0000000000017941 */ /* 0x000fea0003800000 */
.L_x_148:
        /* <DEDUP_REMOVED lines=12> */
.L_x_151:
[----:B------:R-:W-:Y:S05]  /*5580*/  BSYNC B1 ;  /* 0x0000000000017941 */ /* 0x000fea0003800000 */
.L_x_150:
        /* <DEDUP_REMOVED lines=12> */
.L_x_153:
[----:B------:R-:W-:Y:S05]  /*5650*/  BSYNC B1 ;  /* 0x0000000000017941 */ /* 0x000fea0003800000 */
.L_x_152:
        /* <DEDUP_REMOVED lines=12> */
.L_x_155:
[----:B------:R-:W-:Y:S05]  /*5720*/  BSYNC B1 ;  /* 0x0000000000017941 */ /* 0x000fea0003800000 */
.L_x_154:
        /* <DEDUP_REMOVED lines=12> */
.L_x_157:
[----:B------:R-:W-:Y:S05]  /*57f0*/  BSYNC B1 ;  /* 0x0000000000017941 */ /* 0x000fea0003800000 */
.L_x_156:
[----:B-1---5:R-:W-:Y:S01]  /*5800*/  HADD2.F32 R91, -RZ, R154.H0_H0 ;  /* 0x2000009aff5b7230 */ /* 0x022fe20000004100 */
[----:B------:R-:W-:Y:S01]  /*5810*/  ISETP.GT.AND P1, PT, R0, 0x79, P0 ;  /* 0x000000790000780c */ /* 0x000fe20000724270 */
[----:B------:R-:W-:Y:S01]  /*5820*/  @P2 IMAD.MOV.U32 R8, RZ, RZ, R170 ;  /* 0x000000ffff082224 */ /* 0x000fe200078e00aa */
[----:B------:R-:W-:Y:S01]  /*5830*/  IADD3 R157, P0, R157, 0x80, RZ ;  /* 0x000000809d9d7810 */ /* 0x000fe20007f1e0ff */
[----:B------:R-:W-:Y:S01]  /*5840*/  BSSY B1, `(.L_x_158) ;  /* 0x000000a000017945 */ /* 0x000fe20003800000 */
[----:B------:R-:W-:-:S04]  /*5850*/  FMUL R91, R91, R156 ;  /* 0x0000009c5b5b7220 */ /* 0x000fc80000400000 */
[----:B------:R-:W-:-:S05]  /*5860*/  FFMA R91, R150, R155, R91 ;  /* 0x0000009b965b7223 */ /* 0x000fca000000005b */
[----:B------:R-:W-:-:S04]  /*5870*/  F2FP.F16.F32.PACK_AB R91, RZ, R91 ;  /* 0x0000005bff5b723e */ /* 0x000fc800000000ff */
[----:B------:R-:W-:Y:S01]  /*5880*/  PRMT R90, R91, 0x7610, R90 ;  /* 0x000076105b5a7816 */ /* 0x000fe2000000005a */
[----:B------:R-:W-:Y:S02]  /*5890*/  IMAD.X R91, RZ, RZ, R9, P0 ;  /* 0x000000ffff5b7224 */ /* 0x000fe400000e0609 */
[----:B------:R-:W-:-:S05]  /*58a0*/  @P2 IMAD.MOV.U32 R9, RZ, RZ, R171 ;  /* 0x000000ffff092224 */ /* 0x000fca00078e00ab */
[----:B------:R1:W-:Y:S01]  /*58b0*/  @P2 STG.E.U16 desc[UR36][R8.64+0xf0], R90 ;  /* 0x0000f05a08002986 */ /* 0x0003e2000c101524 */
[----:B------:R-:W-:Y:S05]  /*58c0*/  @!P1 BRA `(.L_x_159) ;  /* 0x0000000000049947 */ /* 0x000fea0003800000 */
[----:B------:R0:W5:Y:S02]  /*58d0*/  LDG.E.LTC128B.U16 R154, desc[UR36][R88.64+0xf2] ;  /* 0x0000f224589a7981 */ /* 0x000164000c1e1520 */
.L_x_159:
[----:B------:R-:W-:Y:S05]  /*58e0*/  BSYNC B1 ;  /* 0x0000000000017941 */ /* 0x000fea0003800000 */
.L_x_158:
[----:B-1---5:R-:W-:Y:S01]  /*58f0*/  HADD2.F32 R9, -RZ, R154.H0_H0 ;  /* 0x2000009aff097230 */ /* 0x022fe20000004100 */
[----:B------:R-:W-:Y:S01]  /*5900*/  ISETP.GT.AND P0, PT, R3, 0x80, PT ;  /* 0x000000800300780c */ /* 0x000fe20003f04270 */
[----:B------:R-:W-:-:S03]  /*5910*/  IMAD R8, R91, R14, RZ ;  /* 0x0000000e5b087224 */ /* 0x000fc600078e02ff */
[----:B0-2---:R-:W-:Y:S01]  /*5920*/  FMUL R88, R9, R156 ;  /* 0x0000009c09587220 */ /* 0x005fe20000400000 */
[C---:B------:R-:W-:Y:S01]  /*5930*/  IMAD R97, R157.reuse, R15, R8 ;  /* 0x0000000f9d617224 */ /* 0x040fe200078e0208 */
[----:B------:R-:W-:Y:S01]  /*5940*/  ISETP.GT.AND P3, PT, R0, RZ, P0 ;  /* 0x000000ff0000720c */ /* 0x000fe20000764270 */
[----:B------:R-:W-:-:S04]  /*5950*/  IMAD.WIDE.U32 R8, R157, R14, R158 ;  /* 0x0000000e9d087225 */ /* 0x000fc800078e009e */
[----:B------:R-:W-:Y:S01]  /*5960*/  FFMA R151, R151, R155, R88 ;  /* 0x0000009b97977223 */ /* 0x000fe20000000058 */
[----:B------:R-:W-:Y:S02]  /*5970*/  IADD3 R9, R9, R97, RZ ;  /* 0x0000006109097210 */ /* 0x000fe40007ffe0ff */
[C---:B------:R-:W-:Y:S02]  /*5980*/  LEA R88, P2, R8.reuse, R10, 0x1 ;  /* 0x0000000a08587211 */ /* 0x040fe400078408ff */
[----:B------:R-:W-:Y:S02]  /*5990*/  F2FP.F16.F32.PACK_AB R151, RZ, R151 ;  /* 0x00000097ff97723e */ /* 0x000fe400000000ff */
[----:B------:R-:W-:-:S03]  /*59a0*/  LEA.HI.X R89, R8, R11, R9, 0x1, P2 ;  /* 0x0000000b08597211 */ /* 0x000fc600010f0c09 */
[----:B------:R0:W-:Y:S04]  /*59b0*/  @P1 STG.E.U16 desc[UR36][R170.64+0xf2], R151 ;  /* 0x0000f297aa001986 */ /* 0x0001e8000c101524 */
[----:B------:R-:W2:Y:S01]  /*59c0*/  @P3 LDG.E.LTC128B.U16 R154, desc[UR36][R88.64] ;  /* 0x00000024589a3981 */ /* 0x000ea2000c1e1520 */
[----:B------:R-:W-:Y:S01]  /*59d0*/  IMAD.WIDE.U32 R8, R157, R14, R6 ;  /* 0x0000000e9d087225 */ /* 0x000fe200078e0006 */
[----:B------:R-:W-:Y:S01]  /*59e0*/  SHF.L.U64.HI R95, R4, 0x8, R5 ;  /* 0x00000008045f7819 */ /* 0x000fe20000010205 */
[----:B------:R-:W-:Y:S01]  /*59f0*/  BSSY B1, `(.L_x_160) ;  /* 0x0000011000017945 */ /* 0x000fe20003800000 */
[----:B------:R-:W-:Y:S01]  /*5a00*/  ISETP.GT.AND P2, PT, R0, 0x1, P0 ;  /* 0x000000010000780c */ /* 0x000fe20000744270 */
[----:B------:R-:W-:Y:S02]  /*5a10*/  IMAD.IADD R9, R97, 0x1, R9 ;  /* 0x0000000161097824 */ /* 0x000fe400078e0209 */
[----:B------:R-:W-:-:S02]  /*5a20*/  IMAD.SHL.U32 R93, R4, 0x100, RZ ;  /* 0x00000100045d7824 */ /* 0x000fc400078e00ff */
[----:B------:R-:W-:-:S03]  /*5a30*/  IMAD.WIDE.U32 R90, R23, R12, R8 ;  /* 0x0000000c175a7225 */ /* 0x000fc600078e0008 */
[----:B------:R-:W-:Y:S01]  /*5a40*/  IADD3 R8, P1, R93, R160, RZ ;  /* 0x000000a05d087210 */ /* 0x000fe20007f3e0ff */
[----:B------:R-:W-:Y:S01]  /*5a50*/  IMAD.IADD R5, R13, 0x1, R91 ;  /* 0x000000010d057824 */ /* 0x000fe200078e025b */
[----:B------:R-:W-:-:S03]  /*5a60*/  LEA R4, P4, R90, R10, 0x1 ;  /* 0x0000000a5a047211 */ /* 0x000fc600078808ff */
[----:B------:R-:W-:Y:S01]  /*5a70*/  IMAD.X R9, R95, 0x1, R161, P1 ;  /* 0x000000015f097824 */ /* 0x000fe200008e06a1 */
[----:B------:R-:W-:Y:S01]  /*5a80*/  LEA.HI.X R5, R90, R11, R5, 0x1, P4 ;  /* 0x0000000b5a057211 */ /* 0x000fe200020f0c05 */
[----:B--2---:R-:W-:-:S05]  /*5a90*/  HADD2.F32 R15, -RZ, R154.H0_H0 ;  /* 0x2000009aff0f7230 */ /* 0x004fca0000004100 */
[----:B------:R-:W-:-:S04]  /*5aa0*/  FMUL R15, R15, R156 ;  /* 0x0000009c0f0f7220 */ /* 0x000fc80000400000 */
[----:B------:R-:W-:-:S05]  /*5ab0*/  FFMA R15, R24, R155, R15 ;  /* 0x0000009b180f7223 */ /* 0x000fca000000000f */
[----:B------:R-:W-:-:S05]  /*5ac0*/  F2FP.F16.F32.PACK_AB R15, RZ, R15 ;  /* 0x0000000fff0f723e */ /* 0x000fca00000000ff */
[----:B------:R0:W-:Y:S01]  /*5ad0*/  @P3 STG.E.U16 desc[UR36][R8.64], R15 ;  /* 0x0000000f08003986 */ /* 0x0001e2000c101524 */
[----:B------:R-:W-:Y:S05]  /*5ae0*/  @!P2 BRA `(.L_x_161) ;  /* 0x000000000004a947 */ /* 0x000fea0003800000 */
[----:B------:R1:W5:Y:S02]  /*5af0*/  LDG.E.LTC128B.U16 R154, desc[UR36][R4.64+0x2] ;  /* 0x00000224049a7981 */ /* 0x000364000c1e1520 */
.L_x_161:
[----:B------:R-:W-:Y:S05]  /*5b00*/  BSYNC B1 ;  /* 0x0000000000017941 */ /* 0x000fea0003800000 */
.L_x_160:
[----:B0----5:R-:W-:Y:S01]  /*5b10*/  HADD2.F32 R15, -RZ, R154.H0_H0 ;  /* 0x2000009aff0f7230 */ /* 0x021fe20000004100 */
[----:B------:R-:W-:Y:S01]  /*5b20*/  ISETP.GT.AND P1, PT, R3, 0x88, PT ;  /* 0x000000880300780c */ /* 0x000fe20003f24270 */
[----:B------:R-:W-:Y:S03]  /*5b30*/  BSSY B1, `(.L_x_162) ;  /* 0x000000f000017945 */ /* 0x000fe60003800000 */
[----:B------:R-:W-:Y:S01]  /*5b40*/  FMUL R24, R15, R156 ;  /* 0x0000009c0f187220 */ /* 0x000fe20000400000 */
[----:B------:R-:W-:Y:S01]  /*5b50*/  IMAD.WIDE.U32 R14, R157, R14, R164 ;  /* 0x0000000e9d0e7225 */ /* 0x000fe200078e00a4 */
[----:B------:R-:W-:-:S03]  /*5b60*/  ISETP.GT.AND P3, PT, R0, RZ, P1 ;  /* 0x000000ff0000720c */ /* 0x000fc60000f64270 */
[----:B------:R-:W-:Y:S01]  /*5b70*/  FFMA R24, R25, R155, R24 ;  /* 0x0000009b19187223 */ /* 0x000fe20000000018 */
[----:B------:R-:W-:Y:S01]  /*5b80*/  IMAD.IADD R97, R97, 0x1, R15 ;  /* 0x0000000161617824 */ /* 0x000fe200078e020f */
[-C--:B------:R-:W-:Y:S02]  /*5b90*/  IADD3 R21, P5, R20, R14.reuse, RZ ;  /* 0x0000000e14157210 */ /* 0x080fe40007fbe0ff */
[----:B------:R-:W-:Y:S02]  /*5ba0*/  IADD3 R20, P4, R6, R14, RZ ;  /* 0x0000000e06147210 */ /* 0x000fe40007f9e0ff */
[----:B------:R-:W-:Y:S01]  /*5bb0*/  F2FP.F16.F32.PACK_AB R24, RZ, R24 ;  /* 0x00000018ff18723e */ /* 0x000fe200000000ff */
[----:B------:R-:W-:Y:S01]  /*5bc0*/  IMAD.X R158, R97, 0x1, R159, P5 ;  /* 0x00000001619e7824 */ /* 0x000fe200028e069f */
[----:B------:R-:W-:-:S03]  /*5bd0*/  LEA R14, P5, R21, R10, 0x1 ;  /* 0x0000000a150e7211 */ /* 0x000fc600078a08ff */
[----:B------:R0:W-:Y:S01]  /*5be0*/  @P2 STG.E.U16 desc[UR36][R8.64+0x2], R24 ;  /* 0x0000021808002986 */ /* 0x0001e2000c101524 */
[----:B------:R-:W-:Y:S01]  /*5bf0*/  LEA.HI.X R15, R21, R11, R158, 0x1, P5 ;  /* 0x0000000b150f7211 */ /* 0x000fe200028f0c9e */
[----:B------:R-:W-:Y:S08]  /*5c00*/  @!P3 BRA `(.L_x_163) ;  /* 0x000000000004b947 */ /* 0x000ff00003800000 */
[----:B------:R2:W5:Y:S02]  /*5c10*/  LDG.E.LTC128B.U16 R154, desc[UR36][R14.64] ;  /* 0x000000240e9a7981 */ /* 0x000564000c1e1520 */
.L_x_163:
[----:B------:R-:W-:Y:S05]  /*5c20*/  BSYNC B1 ;  /* 0x0000000000017941 */ /* 0x000fea0003800000 */
.L_x_162:
[----:B-----5:R-:W-:Y:S01]  /*5c30*/  HADD2.F32 R3, -RZ, R154.H0_H0 ;  /* 0x2000009aff037230 */ /* 0x020fe20000004100 */
[----:B------:R-:W-:Y:S01]  /*5c40*/  ISETP.GT.AND P2, PT, R0, 0x1, P1 ;  /* 0x000000010000780c */ /* 0x000fe20000f44270 */
[----:B------:R-:W-:Y:S01]  /*5c50*/  IMAD.X R21, R7, 0x1, R97, P4 ;  /* 0x0000000107157824 */ /* 0x000fe200020e0661 */
[----:B------:R-:W-:Y:S01]  /*5c60*/  IADD3 R6, P4, R8, R167, RZ ;  /* 0x000000a708067210 */ /* 0x000fe20007f9e0ff */
[----:B------:R-:W-:Y:S01]  /*5c70*/  BSSY B1, `(.L_x_164) ;  /* 0x000000c000017945 */ /* 0x000fe20003800000 */
[----:B------:R-:W-:Y:S01]  /*5c80*/  FMUL R3, R3, R156 ;  /* 0x0000009c03037220 */ /* 0x000fe20000400000 */
[----:B--2---:R-:W-:-:S04]  /*5c90*/  IMAD.WIDE.U32 R14, R23, R12, R20 ;  /* 0x0000000c170e7225 */ /* 0x004fc800078e0014 */
[----:B------:R-:W-:Y:S01]  /*5ca0*/  FFMA R3, R26, R155, R3 ;  /* 0x0000009b1a037223 */ /* 0x000fe20000000003 */
[----:B------:R-:W-:Y:S01]  /*5cb0*/  IMAD.X R7, R9, 0x1, R169, P4 ;  /* 0x0000000109077824 */ /* 0x000fe200020e06a9 */
[----:B------:R-:W-:Y:S02]  /*5cc0*/  IADD3 R13, R13, R15, RZ ;  /* 0x0000000f0d0d7210 */ /* 0x000fe40007ffe0ff */
[C---:B------:R-:W-:Y:S02]  /*5cd0*/  LEA R10, P5, R14.reuse, R10, 0x1 ;  /* 0x0000000a0e0a7211 */ /* 0x040fe400078a08ff */
[----:B------:R-:W-:Y:S02]  /*5ce0*/  F2FP.F16.F32.PACK_AB R3, RZ, R3 ;  /* 0x00000003ff03723e */ /* 0x000fe400000000ff */
[----:B------:R-:W-:-:S03]  /*5cf0*/  LEA.HI.X R11, R14, R11, R13, 0x1, P5 ;  /* 0x0000000b0e0b7211 */ /* 0x000fc600028f0c0d */
[----:B------:R2:W-:Y:S01]  /*5d00*/  @P3 STG.E.U16 desc[UR36][R6.64], R3 ;  /* 0x0000000306003986 */ /* 0x0005e2000c101524 */
[----:B------:R-:W-:Y:S05]  /*5d10*/  @!P2 BRA `(.L_x_165) ;  /* 0x000000000004a947 */ /* 0x000fea0003800000 */
[----:B------:R0:W5:Y:S02]  /*5d20*/  LDG.E.LTC128B.U16 R154, desc[UR36][R10.64+0x2] ;  /* 0x000002240a9a7981 */ /* 0x000164000c1e1520 */
.L_x_165:
[----:B------:R-:W-:Y:S05]  /*5d30*/  BSYNC B1 ;  /* 0x0000000000017941 */ /* 0x000fea0003800000 */
.L_x_164:
[----:B--2--5:R-:W-:Y:S01]  /*5d40*/  HADD2.F32 R3, -RZ, R154.H0_H0 ;  /* 0x2000009aff037230 */ /* 0x024fe20000004100 */
[----:B------:R-:W-:Y:S01]  /*5d50*/  ISETP.GT.AND P3, PT, R0, 0x8, P0 ;  /* 0x000000080000780c */ /* 0x000fe20000764270 */
[----:B------:R-:W-:Y:S03]  /*5d60*/  BSSY B1, `(.L_x_166) ;  /* 0x0000007000017945 */ /* 0x000fe60003800000 */
[----:B------:R-:W-:-:S04]  /*5d70*/  FMUL R12, R3, R156 ;  /* 0x0000009c030c7220 */ /* 0x000fc80000400000 */
[----:B------:R-:W-:-:S05]  /*5d80*/  FFMA R12, R27, R155, R12 ;  /* 0x0000009b1b0c7223 */ /* 0x000fca000000000c */
[----:B------:R-:W-:-:S05]  /*5d90*/  F2FP.F16.F32.PACK_AB R12, RZ, R12 ;  /* 0x0000000cff0c723e */ /* 0x000fca00000000ff */
[----:B------:R2:W-:Y:S01]  /*5da0*/  @P2 STG.E.U16 desc[UR36][R6.64+0x2], R12 ;  /* 0x0000020c06002986 */ /* 0x0005e2000c101524 */
[----:B------:R-:W-:Y:S05]  /*5db0*/  @!P3 BRA `(.L_x_167) ;  /* 0x000000000004b947 */ /* 0x000fea0003800000 */
[----:B------:R0:W5:Y:S02]  /*5dc0*/  LDG.E.LTC128B.U16 R154, desc[UR36][R4.64+0x10] ;  /* 0x00001024049a7981 */ /* 0x000164000c1e1520 */
.L_x_167:
[----:B------:R-:W-:Y:S05]  /*5dd0*/  BSYNC B1 ;  /* 0x0000000000017941 */ /* 0x000fea0003800000 */
.L_x_166:
[----:B-----5:R-:W-:Y:S01]  /*5de0*/  HADD2.F32 R3, -RZ, R154.H0_H0 ;  /* 0x2000009aff037230 */ /* 0x020fe20000004100 */
[----:B------:R-:W-:Y:S01]  /*5df0*/  ISETP.GT.AND P2, PT, R0, 0x9, P0 ;  /* 0x000000090000780c */ /* 0x000fe20000744270 */
[----:B--2---:R-:W-:Y:S01]  /*5e00*/  IMAD.MOV.U32 R6, RZ, RZ, R8 ;  /* 0x000000ffff067224 */ /* 0x004fe200078e0008 */
[----:B------:R-:W-:Y:S01]  /*5e10*/  BSSY B1, `(.L_x_168) ;  /* 0x0000008000017945 */ /* 0x000fe20003800000 */
[----:B------:R-:W-:Y:S02]  /*5e20*/  IMAD.MOV.U32 R7, RZ, RZ, R9 ;  /* 0x000000ffff077224 */ /* 0x000fe400078e0009 */
[----:B------:R-:W-:-:S04]  /*5e30*/  FMUL R3, R3, R156 ;  /* 0x0000009c03037220 */ /* 0x000fc80000400000 */
[----:B------:R-:W-:-:S05]  /*5e40*/  FFMA R3, R28, R155, R3 ;  /* 0x0000009b1c037223 */ /* 0x000fca0000000003 */
[----:B------:R-:W-:-:S05]  /*5e50*/  F2FP.F16.F32.PACK_AB R3, RZ, R3 ;  /* 0x00000003ff03723e */ /* 0x000fca00000000ff */
[----:B------:R2:W-:Y:S01]  /*5e60*/  @P3 STG.E.U16 desc[UR36][R6.64+0x10], R3 ;  /* 0x0000100306003986 */ /* 0x0005e2000c101524 */
[----:B------:R-:W-:Y:S05]  /*5e70*/  @!P2 BRA `(.L_x_169) ;  /* 0x000000000004a947 */ /* 0x000fea0003800000 */
[----:B------:R0:W5:Y:S02]  /*5e80*/  LDG.E.LTC128B.U16 R154, desc[UR36][R4.64+0x12] ;  /* 0x00001224049a7981 */ /* 0x000164000c1e1520 */
.L_x_169:
[----:B------:R-:W-:Y:S05]  /*5e90*/  BSYNC B1 ;  /* 0x0000000000017941 */ /* 0x000fea0003800000 */
.L_x_168:
        /* <DEDUP_REMOVED lines=9> */
.L_x_171:
[----:B------:R-:W-:Y:S05]  /*5f30*/  BSYNC B1 ;  /* 0x0000000000017941 */ /* 0x000fea0003800000 */
.L_x_170:
[----:B-----5:R-:W-:Y:S01]  /*5f40*/  HADD2.F32 R3, -RZ, R154.H0_H0 ;  /* 0x2000009aff037230 */ /* 0x020fe20000004100 */
[----:B0-----:R-:W-:Y:S01]  /*5f50*/  IADD3 R8, P3, R167, R8, RZ ;  /* 0x00000008a7087210 */ /* 0x001fe20007f7e0ff */
[----:B------:R-:W-:Y:S01]  /*5f60*/  BSSY B1, `(.L_x_172) ;  /* 0x0000009000017945 */ /* 0x000fe20003800000 */
[----:B------:R-:W-:Y:S02]  /*5f70*/  ISETP.GT.AND P2, PT, R0, 0x9, P1 ;  /* 0x000000090000780c */ /* 0x000fe40000f44270 */
[----:B------:R-:W-:Y:S01]  /*5f80*/  FMUL R3, R3, R156 ;  /* 0x0000009c03037220 */ /* 0x000fe20000400000 */
[----:B------:R-:W-:-:S03]  /*5f90*/  IMAD.X R9, R169, 0x1, R9, P3 ;  /* 0x00000001a9097824 */ /* 0x000fc600018e0609 */
[----:B------:R-:W-:-:S05]  /*5fa0*/  FFMA R3, R30, R155, R3 ;  /* 0x0000009b1e037223 */ /* 0x000fca0000000003 */
[----:B------:R-:W-:-:S05]  /*5fb0*/  F2FP.F16.F32.PACK_AB R3, RZ, R3 ;  /* 0x00000003ff03723e */ /* 0x000fca00000000ff */
[----:B------:R0:W-:Y:S01]  /*5fc0*/  @P4 STG.E.U16 desc[UR36][R8.64+0x10], R3 ;  /* 0x0000100308004986 */ /* 0x0001e2000c101524 */
[----:B------:R-:W-:Y:S05]  /*5fd0*/  @!P2 BRA `(.L_x_173) ;  /* 0x000000000004a947 */ /* 0x000fea0003800000 */
[----:B------:R0:W5:Y:S02]  /*5fe0*/  LDG.E.LTC128B.U16 R154, desc[UR36][R10.64+0x12] ;  /* 0x000012240a9a7981 */ /* 0x000164000c1e1520 */
.L_x_173:
[----:B------:R-:W-:Y:S05]  /*5ff0*/  BSYNC B1 ;  /* 0x0000000000017941 */ /* 0x000fea0003800000 */
.L_x_172:
[----:B0----5:R-:W-:Y:S01]  /*6000*/  HADD2.F32 R3, -RZ, R154.H0_H0 ;  /* 0x2000009aff037230 */ /* 0x021fe20000004100 */
[----:B------:R-:W-:Y:S01]  /*6010*/  ISETP.GT.AND P3, PT, R0, 0x10, P0 ;  /* 0x000000100000780c */ /* 0x000fe20000764270 */
[----:B------:R-:W-:Y:S03]  /*6020*/  BSSY B1, `(.L_x_174) ;  /* 0x0000009000017945 */ /* 0x000fe60003800000 */
[----:B------:R-:W-:-:S04]  /*6030*/  FMUL R8, R3, R156 ;  /* 0x0000009c03087220 */ /* 0x000fc80000400000 */
[----:B------:R-:W-:Y:S01]  /*6040*/  FFMA R31, R31, R155, R8 ;  /* 0x0000009b1f1f7223 */ /* 0x000fe20000000008 */
[----:B------:R-:W-:-:S04]  /*6050*/  IADD3 R8, P4, P5, R167, R160, R93 ;  /* 0x000000a0a7087210 */ /* 0x000fc80007d9e05d */
[----:B------:R-:W-:Y:S02]  /*6060*/  F2FP.F16.F32.PACK_AB R31, RZ, R31 ;  /* 0x0000001fff1f723e */ /* 0x000fe400000000ff */
[----:B------:R-:W-:-:S05]  /*6070*/  IADD3.X R9, R169, R161, R95, P4, P5 ;  /* 0x000000a1a9097210 */ /* 0x000fca00027ea45f */
[----:B------:R0:W-:Y:S01]  /*6080*/  @P2 STG.E.U16 desc[UR36][R8.64+0x12], R31 ;  /* 0x0000121f08002986 */ /* 0x0001e2000c101524 */
[----:B------:R-:W-:Y:S05]  /*6090*/  @!P3 BRA `(.L_x_175) ;  /* 0x000000000004b947 */ /* 0x000fea0003800000 */
[----:B------:R0:W5:Y:S02]  /*60a0*/  LDG.E.LTC128B.U16 R154, desc[UR36][R4.64+0x20] ;  /* 0x00002024049a7981 */ /* 0x000164000c1e1520 */
.L_x_175:
[----:B------:R-:W-:Y:S05]  /*60b0*/  BSYNC B1 ;  /* 0x0000000000017941 */ /* 0x000fea0003800000 */
.L_x_174:
[----:B-----5:R-:W-:Y:S01]  /*60c0*/  HADD2.F32 R3, -RZ, R154.H0_H0 ;  /* 0x2000009aff037230 */ /* 0x020fe20000004100 */
        /* <DEDUP_REMOVED lines=8> */
.L_x_177:
[----:B------:R-:W-:Y:S05]  /*6150*/  BSYNC B1 ;  /* 0x0000000000017941 */ /* 0x000fea0003800000 */
.L_x_176:
[----:B0----5:R-:W-:Y:S01]  /*6160*/  HADD2.F32 R3, -RZ, R154.H0_H0 ;  /* 0x2000009aff037230 */ /* 0x021fe20000004100 */
[----:B------:R-:W-:Y:S01]  /*6170*/  ISETP.GT.AND P3, PT, R0, 0x10, P1 ;  /* 0x000000100000780c */ /* 0x000fe20000f64270 */
[----:B------:R-:W-:Y:S03]  /*6180*/  BSSY B1, `(.L_x_178) ;  /* 0x0000007000017945 */ /* 0x000fe60003800000 */
[----:B--2---:R-:W-:-:S04]  /*6190*/  FMUL R12, R3, R156 ;  /* 0x0000009c030c7220 */ /* 0x004fc80000400000 */
[----:B------:R-:W-:-:S05]  /*61a0*/  FFMA R12, R33, R155, R12 ;  /* 0x0000009b210c7223 */ /* 0x000fca000000000c */
[----:B------:R-:W-:-:S05]  /*61b0*/  F2FP.F16.F32.PACK_AB R12, RZ, R12 ;  /* 0x0000000cff0c723e */ /* 0x000fca00000000ff */
[----:B------:R0:W-:Y:S01]  /*61c0*/  @P2 STG.E.U16 desc[UR36][R6.64+0x22], R12 ;  /* 0x0000220c06002986 */ /* 0x0001e2000c101524 */
[----:B------:R-:W-:Y:S05]  /*61d0*/  @!P3 BRA `(.L_x_179) ;  /* 0x000000000004b947 */ /* 0x000fea0003800000 */
[----:B------:R2:W5:Y:S02]  /*61e0*/  LDG.E.LTC128B.U16 R154, desc[UR36][R10.64+0x20] ;  /* 0x000020240a9a7981 */ /* 0x000564000c1e1520 */
.L_x_179:
[----:B------:R-:W-:Y:S05]  /*61f0*/  BSYNC B1 ;  /* 0x0000000000017941 */ /* 0x000fea0003800000 */
.L_x_178:
        /* <DEDUP_REMOVED lines=9> */
.L_x_181:
[----:B------:R-:W-:Y:S05]  /*6290*/  BSYNC B1 ;  /* 0x0000000000017941 */ /* 0x000fea0003800000 */
.L_x_180:
[----:B0----5:R-:W-:Y:S01]  /*62a0*/  HADD2.F32 R3, -RZ, R154.H0_H0 ;  /* 0x2000009aff037230 */ /* 0x021fe20000004100 */
        /* <DEDUP_REMOVED lines=8> */
.L_x_183:
[----:B------:R-:W-:Y:S05]  /*6330*/  BSYNC B1 ;  /* 0x0000000000017941 */ /* 0x000fea0003800000 */
.L_x_182:
        /* <DEDUP_REMOVED lines=9> */
.L_x_185:
[----:B------:R-:W-:Y:S05]  /*63d0*/  BSYNC B1 ;  /* 0x0000000000017941 */ /* 0x000fea0003800000 */
.L_x_184:
        /* <DEDUP_REMOVED lines=9> */
.L_x_187:
[----:B------:R-:W-:Y:S05]  /*6470*/  BSYNC B1 ;  /* 0x0000000000017941 */ /* 0x000fea0003800000 */
.L_x_186:
        /* <DEDUP_REMOVED lines=9> */
.L_x_189:
[----:B------:R-:W-:Y:S05]  /*6510*/  BSYNC B1 ;  /* 0x0000000000017941 */ /* 0x000fea0003800000 */
.L_x_188:
        /* <DEDUP_REMOVED lines=9> */
.L_x_191:
[----:B------:R-:W-:Y:S05]  /*65b0*/  BSYNC B1 ;  /* 0x0000000000017941 */ /* 0x000fea0003800000 */
.L_x_190:
        /* <DEDUP_REMOVED lines=9> */
.L_x_193:
[----:B------:R-:W-:Y:S05]  /*6650*/  BSYNC B1 ;  /* 0x0000000000017941 */ /* 0x000fea0003800000 */
.L_x_192:
        /* <DEDUP_REMOVED lines=9> */
.L_x_195:
[----:B------:R-:W-:Y:S05]  /*66f0*/  BSYNC B1 ;  /* 0x0000000000017941 */ /* 0x000fea0003800000 */
.L_x_194:
        /* <DEDUP_REMOVED lines=9> */
.L_x_197:
[----:B------:R-:W-:Y:S05]  /*6790*/  BSYNC B1 ;  /* 0x0000000000017941 */ /* 0x000fea0003800000 */
.L_x_196:
        /* <DEDUP_REMOVED lines=9> */
.L_x_199:
[----:B------:R-:W-:Y:S05]  /*6830*/  BSYNC B1 ;  /* 0x0000000000017941 */ /* 0x000fea0003800000 */
.L_x_198:
        /* <DEDUP_REMOVED lines=9> */
.L_x_201:
[----:B------:R-:W-:Y:S05]  /*68d0*/  BSYNC B1 ;  /* 0x0000000000017941 */ /* 0x000fea0003800000 */
.L_x_200:
        /* <DEDUP_REMOVED lines=9> */
.L_x_203:
[----:B------:R-:W-:Y:S05]  /*6970*/  BSYNC B1 ;  /* 0x0000000000017941 */ /* 0x000fea0003800000 */
.L_x_202:
        /* <DEDUP_REMOVED lines=9> */
.L_x_205:
[----:B------:R-:W-:Y:S05]  /*6a10*/  BSYNC B1 ;  /* 0x0000000000017941 */ /* 0x000fea0003800000 */
.L_x_204:
        /* <DEDUP_REMOVED lines=9> */
.L_x_207:
[----:B------:R-:W-:Y:S05]  /*6ab0*/  BSYNC B1 ;  /* 0x0000000000017941 */ /* 0x000fea0003800000 */
.L_x_206:
        /* <DEDUP_REMOVED lines=9> */
.L_x_209:
[----:B------:R-:W-:Y:S05]  /*6b50*/  BSYNC B1 ;  /* 0x0000000000017941 */ /* 0x000fea0003800000 */
.L_x_208:
        /* <DEDUP_REMOVED lines=9> */
.L_x_211:
[----:B------:R-:W-:Y:S05]  /*6bf0*/  BSYNC B1 ;  /* 0x0000000000017941 */ /* 0x000fea0003800000 */
.L_x_210:
        /* <DEDUP_REMOVED lines=9> */
.L_x_213:
[----:B------:R-:W-:Y:S05]  /*6c90*/  BSYNC B1 ;  /* 0x0000000000017941 */ /* 0x000fea0003800000 */
.L_x_212:
        /* <DEDUP_REMOVED lines=9> */
.L_x_215:
[----:B------:R-:W-:Y:S05]  /*6d30*/  BSYNC B1 ;  /* 0x0000000000017941 */ /* 0x000fea0003800000 */
.L_x_214:
        /* <DEDUP_REMOVED lines=9> */
.L_x_217:
[----:B------:R-:W-:Y:S05]  /*6dd0*/  BSYNC B1 ;  /* 0x0000000000017941 */ /* 0x000fea0003800000 */
.L_x_216:
        /* <DEDUP_REMOVED lines=9> */
.L_x_219:
[----:B------:R-:W-:Y:S05]  /*6e70*/  BSYNC B1 ;  /* 0x0000000000017941 */ /* 0x000fea0003800000 */
.L_x_218:
        /* <DEDUP_REMOVED lines=9> */
.L_x_221:
[----:B------:R-:W-:Y:S05]  /*6f10*/  BSYNC B1 ;  /* 0x0000000000017941 */ /* 0x000fea0003800000 */
.L_x_220:
        /* <DEDUP_REMOVED lines=9> */
.L_x_223:
[----:B------:R-:W-:Y:S05]  /*6fb0*/  BSYNC B1 ;  /* 0x0000000000017941 */ /* 0x000fea0003800000 */
.L_x_222:
        /* <DEDUP_REMOVED lines=9> */
.L_x_225:
[----:B------:R-:W-:Y:S05]  /*7050*/  BSYNC B1 ;  /* 0x0000000000017941 */ /* 0x000fea0003800000 */
.L_x_224:
        /* <DEDUP_REMOVED lines=9> */
.L_x_227:
[----:B------:R-:W-:Y:S05]  /*70f0*/  BSYNC B1 ;  /* 0x0000000000017941 */ /* 0x000fea0003800000 */
.L_x_226:
        /* <DEDUP_REMOVED lines=9> */
.L_x_229:
[----:B------:R-:W-:Y:S05]  /*7190*/  BSYNC B1 ;  /* 0x0000000000017941 */ /* 0x000fea0003800000 */
.L_x_228:
        /* <DEDUP_REMOVED lines=9> */
.L_x_231:
[----:B------:R-:W-:Y:S05]  /*7230*/  BSYNC B1 ;  /* 0x0000000000017941 */ /* 0x000fea0003800000 */
.L_x_230:
        /* <DEDUP_REMOVED lines=9> */
.L_x_233:
[----:B------:R-:W-:Y:S05]  /*72d0*/  BSYNC B1 ;  /* 0x0000000000017941 */ /* 0x000fea0003800000 */
.L_x_232:
        /* <DEDUP_REMOVED lines=9> */
.L_x_235:
[----:B------:R-:W-:Y:S05]  /*7370*/  BSYNC B1 ;  /* 0x0000000000017941 */ /* 0x000fea0003800000 */
.L_x_234:
        /* <DEDUP_REMOVED lines=9> */
.L_x_237:
[----:B------:R-:W-:Y:S05]  /*7410*/  BSYNC B1 ;  /* 0x0000000000017941 */ /* 0x000fea0003800000 */
.L_x_236:
        /* <DEDUP_REMOVED lines=9> */
.L_x_239:
[----:B------:R-:W-:Y:S05]  /*74b0*/  BSYNC B1 ;  /* 0x0000000000017941 */ /* 0x000fea0003800000 */
.L_x_238:
        /* <DEDUP_REMOVED lines=9> */
.L_x_241:
[----:B------:R-:W-:Y:S05]  /*7550*/  BSYNC B1 ;  /* 0x0000000000017941 */ /* 0x000fea0003800000 */
.L_x_240:
        /* <DEDUP_REMOVED lines=9> */
.L_x_243:
[----:B------:R-:W-:Y:S05]  /*75f0*/  BSYNC B1 ;  /* 0x0000000000017941 */ /* 0x000fea0003800000 */
.L_x_242:
        /* <DEDUP_REMOVED lines=9> */
.L_x_245:
[----:B------:R-:W-:Y:S05]  /*7690*/  BSYNC B1 ;  /* 0x0000000000017941 */ /* 0x000fea0003800000 */
.L_x_244:
        /* <DEDUP_REMOVED lines=9> */
.L_x_247:
[----:B------:R-:W-:Y:S05]  /*7730*/  BSYNC B1 ;  /* 0x0000000000017941 */ /* 0x000fea0003800000 */
.L_x_246:
        /* <DEDUP_REMOVED lines=9> */
.L_x_249:
[----:B------:R-:W-:Y:S05]  /*77d0*/  BSYNC B1 ;  /* 0x0000000000017941 */ /* 0x000fea0003800000 */
.L_x_248:
        /* <DEDUP_REMOVED lines=9> */
.L_x_251:
[----:B------:R-:W-:Y:S05]  /*7870*/  BSYNC B1 ;  /* 0x0000000000017941 */ /* 0x000fea0003800000 */
.L_x_250:
        /* <DEDUP_REMOVED lines=9> */
.L_x_253:
[----:B------:R-:W-:Y:S05]  /*7910*/  BSYNC B1 ;  /* 0x0000000000017941 */ /* 0x000fea0003800000 */
.L_x_252:
        /* <DEDUP_REMOVED lines=9> */
.L_x_255:
[----:B------:R-:W-:Y:S05]  /*79b0*/  BSYNC B1 ;  /* 0x0000000000017941 */ /* 0x000fea0003800000 */
.L_x_254:
        /* <DEDUP_REMOVED lines=9> */
.L_x_257:
[----:B------:R-:W-:Y:S05]  /*7a50*/  BSYNC B1 ;  /* 0x0000000000017941 */ /* 0x000fea0003800000 */
.L_x_256:
        /* <DEDUP_REMOVED lines=9> */
.L_x_259:
[----:B------:R-:W-:Y:S05]  /*7af0*/  BSYNC B1 ;  /* 0x0000000000017941 */ /* 0x000fea0003800000 */
.L_x_258:
        /* <DEDUP_REMOVED lines=9> */
.L_x_261:
[----:B------:R-:W-:Y:S05]  /*7b90*/  BSYNC B1 ;  /* 0x0000000000017941 */ /* 0x000fea0003800000 */
.L_x_260:
        /* <DEDUP_REMOVED lines=9> */
.L_x_263:
[----:B------:R-:W-:Y:S05]  /*7c30*/  BSYNC B1 ;  /* 0x0000000000017941 */ /* 0x000fea0003800000 */
.L_x_262:
        /* <DEDUP_REMOVED lines=9> */
.L_x_265:
[----:B------:R-:W-:Y:S05]  /*7cd0*/  BSYNC B1 ;  /* 0x0000000000017941 */ /* 0x000fea0003800000 */
.L_x_264:
        /* <DEDUP_REMOVED lines=9> */
.L_x_267:
[----:B------:R-:W-:Y:S05]  /*7d70*/  BSYNC B1 ;  /* 0x0000000000017941 */ /* 0x000fea0003800000 */
.L_x_266:
        /* <DEDUP_REMOVED lines=9> */
.L_x_269:
[----:B------:R-:W-:Y:S05]  /*7e10*/  BSYNC B1 ;  /* 0x0000000000017941 */ /* 0x000fea0003800000 */
.L_x_268:
        /* <DEDUP_REMOVED lines=9> */
.L_x_271:
[----:B------:R-:W-:Y:S05]  /*7eb0*/  BSYNC B1 ;  /* 0x0000000000017941 */ /* 0x000fea0003800000 */
.L_x_270:
        /* <DEDUP_REMOVED lines=9> */
.L_x_273:
[----:B------:R-:W-:Y:S05]  /*7f50*/  BSYNC B1 ;  /* 0x0000000000017941 */ /* 0x000fea0003800000 */
.L_x_272:
        /* <DEDUP_REMOVED lines=9> */
.L_x_275:
[----:B------:R-:W-:Y:S05]  /*7ff0*/  BSYNC B1 ;  /* 0x0000000000017941 */ /* 0x000fea0003800000 */
.L_x_274:
        /* <DEDUP_REMOVED lines=9> */
.L_x_277:
[----:B------:R-:W-:Y:S05]  /*8090*/  BSYNC B1 ;  /* 0x0000000000017941 */ /* 0x000fea0003800000 */
.L_x_276:
        /* <DEDUP_REMOVED lines=9> */
.L_x_279:
[----:B------:R-:W-:Y:S05]  /*8130*/  BSYNC B1 ;  /* 0x0000000000017941 */ /* 0x000fea0003800000 */
.L_x_278:
        /* <DEDUP_REMOVED lines=9> */
.L_x_281:
[----:B------:R-:W-:Y:S05]  /*81d0*/  BSYNC B1 ;  /* 0x0000000000017941 */ /* 0x000fea0003800000 */
.L_x_280:
[----:B0----5:R-:W-:Y:S01]  /*81e0*/  HADD2.F32 R3, -RZ, R154.H0_H0 ;  /* 0x2000009aff037230 */ /* 0x021fe20000004100 */
[----:B------:R-:W-:Y:S01]  /*81f0*/  ISETP.GT.AND P2, PT, R0, 0x78, P1 ;  /* 0x000000780000780c */ /* 0x000fe20000f44270 */
[----:B------:R-:W-:Y:S03]  /*8200*/  BSSY B1, `(.L_x_282) ;  /* 0x0000007000017945 */ /* 0x000fe60003800000 */
[----:B-1----:R-:W-:-:S04]  /*8210*/  FMUL R4, R3, R156 ;  /* 0x0000009c03047220 */ /* 0x002fc80000400000 */
[----:B------:R-:W-:-:S05]  /*8220*/  FFMA R4, R85, R155, R4 ;  /* 0x0000009b55047223 */ /* 0x000fca0000000004 */
[----:B------:R-:W-:-:S05]  /*8230*/  F2FP.F16.F32.PACK_AB R4, RZ, R4 ;  /* 0x00000004ff04723e */ /* 0x000fca00000000ff */
[----:B------:R0:W-:Y:S01]  /*8240*/  @P0 STG.E.U16 desc[UR36][R6.64+0xf2], R4 ;  /* 0x0000f20406000986 */ /* 0x0001e2000c101524 */
[----:B------:R-:W-:Y:S05]  /*8250*/  @!P2 BRA `(.L_x_283) ;  /* 0x000000000004a947 */ /* 0x000fea0003800000 */
[----:B------:R1:W5:Y:S02]  /*8260*/  LDG.E.LTC128B.U16 R154, desc[UR36][R10.64+0xf0] ;  /* 0x0000f0240a9a7981 */ /* 0x000364000c1e1520 */
.L_x_283:
[----:B------:R-:W-:Y:S05]  /*8270*/  BSYNC B1 ;  /* 0x0000000000017941 */ /* 0x000fea0003800000 */
.L_x_282:
[----:B-----5:R-:W-:Y:S01]  /*8280*/  HADD2.F32 R3, -RZ, R154.H0_H0 ;  /* 0x2000009aff037230 */ /* 0x020fe20000004100 */
[----:B------:R-:W-:Y:S01]  /*8290*/  ISETP.GT.AND P1, PT, R0, 0x79, P1 ;  /* 0x000000790000780c */ /* 0x000fe20000f24270 */
[----:B0-----:R-:W-:Y:S01]  /*82a0*/  @P2 IMAD.MOV.U32 R4, RZ, RZ, R8 ;  /* 0x000000ffff042224 */ /* 0x001fe200078e0008 */
[----:B------:R-:W-:Y:S01]  /*82b0*/  BSSY B1, `(.L_x_284) ;  /* 0x0000008000017945 */ /* 0x000fe20003800000 */
[----:B------:R-:W-:Y:S02]  /*82c0*/  @P2 IMAD.MOV.U32 R5, RZ, RZ, R9 ;  /* 0x000000ffff052224 */ /* 0x000fe400078e0009 */
[----:B------:R-:W-:-:S04]  /*82d0*/  FMUL R3, R3, R156 ;  /* 0x0000009c03037220 */ /* 0x000fc80000400000 */
[----:B------:R-:W-:-:S05]  /*82e0*/  FFMA R3, R86, R155, R3 ;  /* 0x0000009b56037223 */ /* 0x000fca0000000003 */
[----:B------:R-:W-:-:S05]  /*82f0*/  F2FP.F16.F32.PACK_AB R3, RZ, R3 ;  /* 0x00000003ff03723e */ /* 0x000fca00000000ff */
[----:B------:R0:W-:Y:S01]  /*8300*/  @P2 STG.E.U16 desc[UR36][R4.64+0xf0], R3 ;  /* 0x0000f00304002986 */ /* 0x0001e2000c101524 */
[----:B------:R-:W-:Y:S05]  /*8310*/  @!P1 BRA `(.L_x_285) ;  /* 0x0000000000049947 */ /* 0x000fea0003800000 */
[----:B------:R0:W5:Y:S02]  /*8320*/  LDG.E.LTC128B.U16 R154, desc[UR36][R10.64+0xf2] ;  /* 0x0000f2240a9a7981 */ /* 0x000164000c1e1520 */
.L_x_285:
[----:B------:R-:W-:Y:S05]  /*8330*/  BSYNC B1 ;  /* 0x0000000000017941 */ /* 0x000fea0003800000 */
.L_x_284:
[----:B------:R-:W-:Y:S05]  /*8340*/  @!P1 BRA `(.L_x_286) ;  /* 0x00000024004c9947 */ /* 0x000fea0003800000 */
[----:B0----5:R-:W-:-:S05]  /*8350*/  HADD2.F32 R3, -RZ, R154.H0_H0 ;  /* 0x2000009aff037230 */ /* 0x021fca0000004100 */
[----:B------:R-:W-:-:S04]  /*8360*/  FMUL R0, R3, R156 ;  /* 0x0000009c03007220 */ /* 0x000fc80000400000 */
[----:B------:R-:W-:-:S05]  /*8370*/  FFMA R0, R87, R155, R0 ;  /* 0x0000009b57007223 */ /* 0x000fca0000000000 */
[----:B------:R-:W-:-:S05]  /*8380*/  F2FP.F16.F32.PACK_AB R0, RZ, R0 ;  /* 0x00000000ff00723e */ /* 0x000fca00000000ff */
[----:B------:R0:W-:Y:S01]  /*8390*/  STG.E.U16 desc[UR36][R8.64+0xf2], R0 ;  /* 0x0000f20008007986 */ /* 0x0001e2000c101524 */
[----:B------:R-:W-:Y:S05]  /*83a0*/  BRA `(.L_x_286) ;  /* 0x0000002400347947 */ /* 0x000fea0003800000 */
.L_x_35:
[----:B------:R-:W-:Y:S01]  /*83b0*/  ULDC.64 UR4, c[0x0][0x5c0] ;  /* 0x0001700000047ab9 */ /* 0x000fe20000000a00 */
[-C--:B------:R-:W-:Y:S01]  /*83c0*/  FMUL R88, R88, R155.reuse ;  /* 0x0000009b58587220 */ /* 0x080fe20000400000 */
[----:B------:R-:W-:Y:S01]  /*83d0*/  LEA R6, P0, R168, UR4, 0x1 ;  /* 0x00000004a8067c11 */ /* 0x000fe2000f8008ff */
[----:B------:R-:W-:Y:S01]  /*83e0*/  IMAD.SHL.U32 R11, R4, 0x10, RZ ;  /* 0x00000010040b7824 */ /* 0x000fe200078e00ff */
[----:B------:R-:W-:Y:S01]  /*83f0*/  ISETP.GT.AND P2, PT, R0, 0x1, P3 ;  /* 0x000000010000780c */ /* 0x000fe20001f44270 */
[-C--:B------:R-:W-:Y:S01]  /*8400*/  FMUL R89, R89, R155.reuse ;  /* 0x0000009b59597220 */ /* 0x080fe20000400000 */
[----:B------:R-:W-:Y:S01]  /*8410*/  LEA.HI.X R7, R168, UR5, R167, 0x1, P0 ;  /* 0x00000005a8077c11 */ /* 0x000fe200080f0ca7 */
[-C--:B------:R-:W-:Y:S01]  /*8420*/  FMUL R90, R90, R155.reuse ;  /* 0x0000009b5a5a7220 */ /* 0x080fe20000400000 */
[----:B------:R-:W-:Y:S01]  /*8430*/  ISETP.GT.AND P0, PT, R3, 0x8, PT ;  /* 0x000000080300780c */ /* 0x000fe20003f04270 */
[-C--:B------:R-:W-:Y:S01]  /*8440*/  FMUL R91, R91, R155.reuse ;  /* 0x0000009b5b5b7220 */ /* 0x080fe20000400000 */
[----:B------:R-:W-:Y:S01]  /*8450*/  F2FP.F16.F32.PACK_AB R88, RZ, R88 ;  /* 0x00000058ff58723e */ /* 0x000fe200000000ff */
[-C--:B------:R-:W-:Y:S01]  /*8460*/  FMUL R92, R92, R155.reuse ;  /* 0x0000009b5c5c7220 */ /* 0x080fe20000400000 */
[----:B------:R-:W-:Y:S01]  /*8470*/  ISETP.GT.AND P4, PT, R0, RZ, P0 ;  /* 0x000000ff0000720c */ /* 0x000fe20000784270 */
[-C--:B------:R-:W-:Y:S01]  /*8480*/  FMUL R93, R93, R155.reuse ;  /* 0x0000009b5d5d7220 */ /* 0x080fe20000400000 */
[--C-:B------:R-:W-:Y:S01]  /*8490*/  SHF.L.U64.HI R9, R4, 0x4, R5.reuse ;  /* 0x0000000404097819 */ /* 0x100fe20000010205 */
[----:B------:R-:W-:Y:S01]  /*84a0*/  @P1 STG.E.U16 desc[UR36][R6.64], R88 ;  /* 0x0000005806001986 */ /* 0x000fe2000c101524 */
[----:B------:R-:W-:Y:S01]  /*84b0*/  ISETP.GT.AND P1, PT, R0, 0x1, P0 ;  /* 0x000000010000780c */ /* 0x000fe20000724270 */
[-C--:B------:R-:W-:Y:S01]  /*84c0*/  FMUL R94, R94, R155.reuse ;  /* 0x0000009b5e5e7220 */ /* 0x080fe20000400000 */
[----:B------:R-:W-:Y:S01]  /*84d0*/  IADD3 R12, P5, R11, R6, RZ ;  /* 0x000000060b0c7210 */ /* 0x000fe20007fbe0ff */
[----:B------:R-:W-:Y:S01]  /*84e0*/  FMUL R95, R95, R155 ;  /* 0x0000009b5f5f7220 */ /* 0x000fe20000400000 */
[----:B------:R-:W-:Y:S01]  /*84f0*/  F2FP.F16.F32.PACK_AB R89, RZ, R89 ;  /* 0x00000059ff59723e */ /* 0x000fe200000000ff */
[-C--:B------:R-:W-:Y:S01]  /*8500*/  FMUL R96, R96, R155.reuse ;  /* 0x0000009b60607220 */ /* 0x080fe20000400000 */
[----:B------:R-:W-:Y:S01]  /*8510*/  F2FP.F16.F32.PACK_AB R90, RZ, R90 ;  /* 0x0000005aff5a723e */ /* 0x000fe200000000ff */
[----:B------:R-:W-:Y:S01]  /*8520*/  FMUL R97, R97, R155 ;  /* 0x0000009b61617220 */ /* 0x000fe20000400000 */
[----:B------:R-:W-:Y:S01]  /*8530*/  IADD3.X R13, R9, R7, RZ, P5, !PT ;  /* 0x00000007090d7210 */ /* 0x000fe20002ffe4ff */
[----:B------:R-:W-:Y:S01]  /*8540*/  @P2 STG.E.U16 desc[UR36][R6.64+0x2], R89 ;  /* 0x0000025906002986 */ /* 0x000fe2000c101524 */
[----:B------:R-:W-:Y:S01]  /*8550*/  F2FP.F16.F32.PACK_AB R91, RZ, R91 ;  /* 0x0000005bff5b723e */ /* 0x000fe200000000ff */
[-C--:B------:R-:W-:Y:S01]  /*8560*/  FMUL R98, R98, R155.reuse ;  /* 0x0000009b62627220 */ /* 0x080fe20000400000 */
[C---:B------:R-:W-:Y:S01]  /*8570*/  ISETP.GT.AND P5, PT, R0.reuse, 0x9, P3 ;  /* 0x000000090000780c */ /* 0x040fe20001fa4270 */
[----:B------:R-:W-:Y:S01]  /*8580*/  @P4 STG.E.U16 desc[UR36][R12.64], R90 ;  /* 0x0000005a0c004986 */ /* 0x000fe2000c101524 */
[C---:B------:R-:W-:Y:S01]  /*8590*/  ISETP.GT.AND P4, PT, R0.reuse, 0x8, P3 ;  /* 0x000000080000780c */ /* 0x040fe20001f84270 */
[-C--:B------:R-:W-:Y:S01]  /*85a0*/  FMUL R99, R99, R155.reuse ;  /* 0x0000009b63637220 */ /* 0x080fe20000400000 */
[C---:B------:R-:W-:Y:S01]  /*85b0*/  ISETP.GT.AND P2, PT, R0.reuse, 0x8, P0 ;  /* 0x000000080000780c */ /* 0x040fe20000744270 */
[----:B------:R-:W-:Y:S01]  /*85c0*/  @P1 STG.E.U16 desc[UR36][R12.64+0x2], R91 ;  /* 0x0000025b0c001986 */ /* 0x000fe2000c101524 */
[----:B------:R-:W-:Y:S01]  /*85d0*/  ISETP.GT.AND P1, PT, R0, 0x9, P0 ;  /* 0x000000090000780c */ /* 0x000fe20000724270 */
[-C--:B------:R-:W-:Y:S01]  /*85e0*/  FMUL R100, R100, R155.reuse ;  /* 0x0000009b64647220 */ /* 0x080fe20000400000 */
[----:B------:R-:W-:Y:S01]  /*85f0*/  F2FP.F16.F32.PACK_AB R92, RZ, R92 ;  /* 0x0000005cff5c723e */ /* 0x000fe200000000ff */
[----:B------:R-:W-:Y:S01]  /*8600*/  FMUL R101, R101, R155 ;  /* 0x0000009b65657220 */ /* 0x000fe20000400000 */
[----:B------:R-:W-:Y:S01]  /*8610*/  F2FP.F16.F32.PACK_AB R93, RZ, R93 ;  /* 0x0000005dff5d723e */ /* 0x000fe200000000ff */
[-C--:B------:R-:W-:Y:S01]  /*8620*/  FMUL R102, R102, R155.reuse ;  /* 0x0000009b66667220 */ /* 0x080fe20000400000 */
[----:B------:R-:W-:Y:S01]  /*8630*/  F2FP.F16.F32.PACK_AB R94, RZ, R94 ;  /* 0x0000005eff5e723e */ /* 0x000fe200000000ff */
[----:B------:R-:W-:Y:S01]  /*8640*/  FMUL R103, R103, R155 ;  /* 0x0000009b67677220 */ /* 0x000fe20000400000 */
[----:B------:R-:W-:Y:S01]  /*8650*/  F2FP.F16.F32.PACK_AB R95, RZ, R95 ;  /* 0x0000005fff5f723e */ /* 0x000fe200000000ff */
[----:B------:R-:W-:Y:S01]  /*8660*/  @P4 STG.E.U16 desc[UR36][R6.64+0x10], R92 ;  /* 0x0000105c06004986 */ /* 0x000fe2000c101524 */
[----:B------:R-:W-:Y:S01]  /*8670*/  ISETP.GT.AND P4, PT, R0, 0x10, P3 ;  /* 0x000000100000780c */ /* 0x000fe20001f84270 */
[----:B------:R-:W-:Y:S01]  /*8680*/  FMUL R104, R104, R155 ;  /* 0x0000009b68687220 */ /* 0x000fe20000400000 */
[----:B------:R-:W-:Y:S01]  /*8690*/  F2FP.F16.F32.PACK_AB R96, RZ, R96 ;  /* 0x00000060ff60723e */ /* 0x000fe200000000ff */
[----:B------:R-:W-:Y:S01]  /*86a0*/  @P5 STG.E.U16 desc[UR36][R6.64+0x12], R93 ;  /* 0x0000125d06005986 */ /* 0x000fe2000c101524 */
[----:B------:R-:W-:Y:S01]  /*86b0*/  F2FP.F16.F32.PACK_AB R97, RZ, R97 ;  /* 0x00000061ff61723e */ /* 0x000fe200000000ff */
[-C--:B------:R-:W-:Y:S01]  /*86c0*/  FMUL R105, R105, R155.reuse ;  /* 0x0000009b69697220 */ /* 0x080fe20000400000 */
[C---:B------:R-:W-:Y:S01]  /*86d0*/  ISETP.GT.AND P5, PT, R0.reuse, 0x11, P0 ;  /* 0x000000110000780c */ /* 0x040fe200007a4270 */
[----:B------:R-:W-:Y:S01]  /*86e0*/  @P2 STG.E.U16 desc[UR36][R12.64+0x10], R94 ;  /* 0x0000105e0c002986 */ /* 0x000fe2000c101524 */
[----:B------:R-:W-:Y:S01]  /*86f0*/  ISETP.GT.AND P2, PT, R0, 0x10, P0 ;  /* 0x000000100000780c */ /* 0x000fe20000744270 */
[-C--:B------:R-:W-:Y:S01]  /*8700*/  FMUL R106, R106, R155.reuse ;  /* 0x0000009b6a6a7220 */ /* 0x080fe20000400000 */
[----:B------:R-:W-:Y:S01]  /*8710*/  F2FP.F16.F32.PACK_AB R98, RZ, R98 ;  /* 0x00000062ff62723e */ /* 0x000fe200000000ff */
[----:B------:R-:W-:Y:S01]  /*8720*/  @P1 STG.E.U16 desc[UR36][R12.64+0x12], R95 ;  /* 0x0000125f0c001986 */ /* 0x000fe2000c101524 */
[C---:B------:R-:W-:Y:S01]  /*8730*/  ISETP.GT.AND P1, PT, R0.reuse, 0x11, P3 ;  /* 0x000000110000780c */ /* 0x040fe20001f24270 */
[----:B------:R-:W-:Y:S01]  /*8740*/  FMUL R107, R107, R155 ;  /* 0x0000009b6b6b7220 */ /* 0x000fe20000400000 */
[----:B------:R-:W-:Y:S01]  /*8750*/  F2FP.F16.F32.PACK_AB R99, RZ, R99 ;  /* 0x00000063ff63723e */ /* 0x000fe200000000ff */
        /* <DEDUP_REMOVED lines=61> */
[----:B------:R-:W-:Y:S01]  /*8b30*/  ISETP.GT.AND P4, PT, R0, 0x31, P3 ;  /* 0x000000310000780c */ /* 0x000fe20001f84270 */
[----:B------:R-:W-:Y:S01]  /*8b40*/  FMUL R125, R125, R155 ;  /* 0x0000009b7d7d7220 */ /* 0x000fe20000400000 */
[----:B------:R-:W-:Y:S01]  /*8b50*/  F2FP.F16.F32.PACK_AB R117, RZ, R117 ;  /* 0x00000075ff75723e */ /* 0x000fe200000000ff */
[-C--:B------:R-:W-:Y:S01]  /*8b60*/  FMUL R126, R126, R155.reuse ;  /* 0x0000009b7e7e7220 */ /* 0x080fe20000400000 */
[----:B------:R-:W-:Y:S01]  /*8b70*/  F2FP.F16.F32.PACK_AB R118, RZ, R118 ;  /* 0x00000076ff76723e */ /* 0x000fe200000000ff */
[----:B------:R-:W-:Y:S01]  /*8b80*/  FMUL R127, R127, R155 ;  /* 0x0000009b7f7f7220 */ /* 0x000fe20000400000 */
[----:B------:R-:W-:Y:S01]  /*8b90*/  F2FP.F16.F32.PACK_AB R119, RZ, R119 ;  /* 0x00000077ff77723e */ /* 0x000fe200000000ff */
        /* <DEDUP_REMOVED lines=64> */
[----:B------:R-:W-:Y:S01]  /*8fa0*/  IMAD.SHL.U32 R23, R4, 0x100, RZ ;  /* 0x0000010004177824 */ /* 0x000fe200078e00ff */
[----:B------:R-:W-:Y:S01]  /*8fb0*/  F2FP.F16.F32.PACK_AB R138, RZ, R138 ;  /* 0x0000008aff8a723e */ /* 0x000fe200000000ff */
[----:B------:R-:W-:Y:S01]  /*8fc0*/  FMUL R146, R146, R155 ;  /* 0x0000009b92927220 */ /* 0x000fe20000400000 */
[----:B------:R-:W-:Y:S01]  /*8fd0*/  F2FP.F16.F32.PACK_AB R139, RZ, R139 ;  /* 0x0000008bff8b723e */ /* 0x000fe200000000ff */
[----:B------:R-:W-:Y:S01]  /*8fe0*/  @P1 STG.E.U16 desc[UR36][R6.64+0x90], R124 ;  /* 0x0000907c06001986 */ /* 0x000fe2000c101524 */
[C---:B------:R-:W-:Y:S01]  /*8ff0*/  ISETP.GT.AND P1, PT, R0.reuse, 0x50, P3 ;  /* 0x000000500000780c */ /* 0x040fe20001f24270 */
[-C--:B------:R-:W-:Y:S01]  /*9000*/  FMUL R147, R147, R155.reuse ;  /* 0x0000009b93937220 */ /* 0x080fe20000400000 */
[----:B------:R-:W-:Y:S01]  /*9010*/  F2FP.F16.F32.PACK_AB R140, RZ, R140 ;  /* 0x0000008cff8c723e */ /* 0x000fe200000000ff */
[----:B------:R-:W-:Y:S01]  /*9020*/  @P2 STG.E.U16 desc[UR36][R6.64+0x92], R125 ;  /* 0x0000927d06002986 */ /* 0x000fe2000c101524 */
[----:B------:R-:W-:Y:S01]  /*9030*/  ISETP.GT.AND P2, PT, R0, 0x51, P3 ;  /* 0x000000510000780c */ /* 0x000fe20001f44270 */
        /* <DEDUP_REMOVED lines=16> */
[-C--:B------:R-:W-:Y:S01]  /*9140*/  FMUL R25, R25, R155.reuse ;  /* 0x0000009b19197220 */ /* 0x080fe20000400000 */
[----:B------:R-:W-:Y:S01]  /*9150*/  SHF.L.U64.HI R21, R4, 0x8, R5 ;  /* 0x0000000804157819 */ /* 0x000fe20000010205 */
[----:B------:R-:W-:Y:S01]  /*9160*/  @P5 STG.E.U16 desc[UR36][R12.64+0xa0], R130 ;  /* 0x0000a0820c005986 */ /* 0x000fe2000c101524 */
[----:B------:R-:W-:Y:S01]  /*9170*/  ISETP.GT.AND P5, PT, R0, 0x58, P0 ;  /* 0x000000580000780c */ /* 0x000fe200007a4270 */
        /* <DEDUP_REMOVED lines=26> */
[----:B------:R-:W-:Y:S01]  /*9320*/  FMUL R32, R32, R155 ;  /* 0x0000009b20207220 */ /* 0x000fe20000400000 */
[----:B------:R-:W-:Y:S01]  /*9330*/  F2FP.F16.F32.PACK_AB R25, RZ, R25 ;  /* 0x00000019ff19723e */ /* 0x000fe200000000ff */
[-C--:B------:R-:W-:Y:S01]  /*9340*/  FMUL R33, R33, R155.reuse ;  /* 0x0000009b21217220 */ /* 0x080fe20000400000 */
        /* <DEDUP_REMOVED lines=28> */
[----:B------:R-:W-:Y:S01]  /*9510*/  F2FP.F16.F32.PACK_AB R34, RZ, R34 ;  /* 0x00000022ff22723e */ /* 0x000fe200000000ff */
[----:B------:R-:W-:Y:S01]  /*9520*/  FMUL R42, R42, R155 ;  /* 0x0000009b2a2a7220 */ /* 0x000fe20000400000 */
[----:B------:R-:W-:Y:S01]  /*9530*/  F2FP.F16.F32.PACK_AB R35, RZ, R35 ;  /* 0x00000023ff23723e */ /* 0x000fe200000000ff */
[----:B------:R-:W-:Y:S01]  /*9540*/  @P4 STG.E.U16 desc[UR36][R12.64+0xd2], R143 ;  /* 0x0000d28f0c004986 */ /* 0x000fe2000c101524 */
[C---:B------:R-:W-:Y:S01]  /*9550*/  ISETP.GT.AND P4, PT, R0.reuse, 0x71, P0 ;  /* 0x000000710000780c */ /* 0x040fe20000784270 */
[----:B------:R-:W-:Y:S01]  /*9560*/  FMUL R43, R43, R155 ;  /* 0x0000009b2b2b7220 */ /* 0x000fe20000400000 */
[----:B------:R-:W-:Y:S01]  /*9570*/  F2FP.F16.F32.PACK_AB R36, RZ, R36 ;  /* 0x00000024ff24723e */ /* 0x000fe200000000ff */
[----:B------:R-:W-:Y:S01]  /*9580*/  @P5 STG.E.U16 desc[UR36][R6.64+0xe0], R144 ;  /* 0x0000e09006005986 */ /* 0x000fe2000c101524 */
[----:B------:R-:W-:Y:S01]  /*9590*/  ISETP.GT.AND P5, PT, R0, 0x70, P0 ;  /* 0x000000700000780c */ /* 0x000fe200007a4270 */
[----:B------:R-:W-:Y:S01]  /*95a0*/  @P1 IMAD.MOV.U32 R4, RZ, RZ, R6 ;  /* 0x000000ffff041224 */ /* 0x000fe200078e0006 */
[----:B------:R-:W-:Y:S01]  /*95b0*/  F2FP.F16.F32.PACK_AB R37, RZ, R37 ;  /* 0x00000025ff25723e */ /* 0x000fe200000000ff */
[----:B------:R-:W-:Y:S01]  /*95c0*/  @P1 IMAD.MOV.U32 R5, RZ, RZ, R7 ;  /* 0x000000ffff051224 */ /* 0x000fe200078e0007 */
[----:B------:R-:W-:Y:S01]  /*95d0*/  F2FP.F16.F32.PACK_AB R38, RZ, R38 ;  /* 0x00000026ff26723e */ /* 0x000fe200000000ff */
[----:B------:R-:W-:Y:S01]  /*95e0*/  FMUL R44, R44, R155 ;  /* 0x0000009b2c2c7220 */ /* 0x000fe20000400000 */
[----:B------:R-:W-:Y:S01]  /*95f0*/  F2FP.F16.F32.PACK_AB R39, RZ, R39 ;  /* 0x00000027ff27723e */ /* 0x000fe200000000ff */
[-C--:B------:R-:W-:Y:S01]  /*9600*/  FMUL R45, R45, R155.reuse ;  /* 0x0000009b2d2d7220 */ /* 0x080fe20000400000 */
[----:B------:R0:W-:Y:S01]  /*9610*/  @P1 STG.E.U16 desc[UR36][R4.64+0xe2], R145 ;  /* 0x0000e29104001986 */ /* 0x0001e2000c101524 */
[----:B------:R-:W-:Y:S01]  /*9620*/  IADD3 R14, P1, P2, R11, R6, R23 ;  /* 0x000000060b0e7210 */ /* 0x000fe20007a3e017 */
[-C--:B------:R-:W-:Y:S01]  /*9630*/  FMUL R46, R46, R155.reuse ;  /* 0x0000009b2e2e7220 */ /* 0x080fe20000400000 */
[----:B------:R-:W-:Y:S01]  /*9640*/  F2FP.F16.F32.PACK_AB R40, RZ, R40 ;  /* 0x00000028ff28723e */ /* 0x000fe200000000ff */
[----:B------:R-:W-:Y:S01]  /*9650*/  FMUL R47, R47, R155 ;  /* 0x0000009b2f2f7220 */ /* 0x000fe20000400000 */
[----:B------:R-:W-:Y:S01]  /*9660*/  IADD3.X R15, R9, R7, R21, P1, P2 ;  /* 0x00000007090f7210 */ /* 0x000fe20000fe4415 */
[-C--:B------:R-:W-:Y:S01]  /*9670*/  FMUL R48, R48, R155.reuse ;  /* 0x0000009b30307220 */ /* 0x080fe20000400000 */
[----:B------:R-:W-:Y:S01]  /*9680*/  ISETP.GT.AND P1, PT, R3, 0x80, PT ;  /* 0x000000800300780c */ /* 0x000fe20003f24270 */
[-C--:B------:R-:W-:Y:S01]  /*9690*/  FMUL R49, R49, R155.reuse ;  /* 0x0000009b31317220 */ /* 0x080fe20000400000 */
[----:B------:R-:W-:Y:S01]  /*96a0*/  ISETP.GT.AND P2, PT, R3, 0x88, PT ;  /* 0x000000880300780c */ /* 0x000fe20003f44270 */
[----:B------:R-:W-:Y:S01]  /*96b0*/  FMUL R50, R50, R155 ;  /* 0x0000009b32327220 */ /* 0x000fe20000400000 */
[----:B------:R-:W-:Y:S01]  /*96c0*/  F2FP.F16.F32.PACK_AB R41, RZ, R41 ;  /* 0x00000029ff29723e */ /* 0x000fe200000000ff */
[----:B0-----:R-:W-:Y:S01]  /*96d0*/  @P5 IMAD.MOV.U32 R4, RZ, RZ, R12 ;  /* 0x000000ffff045224 */ /* 0x001fe200078e000c */
[----:B------:R-:W-:Y:S01]  /*96e0*/  F2FP.F16.F32.PACK_AB R42, RZ, R42 ;  /* 0x0000002aff2a723e */ /* 0x000fe200000000ff */
[----:B------:R-:W-:Y:S01]  /*96f0*/  @P5 IMAD.MOV.U32 R5, RZ, RZ, R13 ;  /* 0x000000ffff055224 */ /* 0x000fe200078e000d */
[----:B------:R-:W-:Y:S01]  /*9700*/  F2FP.F16.F32.PACK_AB R43, RZ, R43 ;  /* 0x0000002bff2b723e */ /* 0x000fe200000000ff */
[-C--:B------:R-:W-:Y:S01]  /*9710*/  FMUL R51, R51, R155.reuse ;  /* 0x0000009b33337220 */ /* 0x080fe20000400000 */
[----:B------:R-:W-:Y:S01]  /*9720*/  F2FP.F16.F32.PACK_AB R44, RZ, R44 ;  /* 0x0000002cff2c723e */ /* 0x000fe200000000ff */
[-C--:B------:R-:W-:Y:S01]  /*9730*/  FMUL R52, R52, R155.reuse ;  /* 0x0000009b34347220 */ /* 0x080fe20000400000 */
[----:B------:R0:W-:Y:S01]  /*9740*/  @P5 STG.E.U16 desc[UR36][R4.64+0xe0], R146 ;  /* 0x0000e09204005986 */ /* 0x0001e2000c101524 */
[C---:B------:R-:W-:Y:S01]  /*9750*/  ISETP.GT.AND P5, PT, R0.reuse, 0x78, P3 ;  /* 0x000000780000780c */ /* 0x040fe20001fa4270 */
[-C--:B------:R-:W-:Y:S01]  /*9760*/  FMUL R53, R53, R155.reuse ;  /* 0x0000009b35357220 */ /* 0x080fe20000400000 */
[C---:B------:R-:W-:Y:S01]  /*9770*/  ISETP.GT.AND P3, PT, R0.reuse, 0x79, P3 ;  /* 0x000000790000780c */ /* 0x040fe20001f64270 */
[----:B------:R-:W-:Y:S01]  /*9780*/  @P4 STG.E.U16 desc[UR36][R12.64+0xe2], R147 ;  /* 0x0000e2930c004986 */ /* 0x000fe2000c101524 */
[----:B------:R-:W-:Y:S01]  /*9790*/  ISETP.GT.AND P4, PT, R0, 0x78, P0 ;  /* 0x000000780000780c */ /* 0x000fe20000784270 */
[-C--:B------:R-:W-:Y:S01]  /*97a0*/  FMUL R54, R54, R155.reuse ;  /* 0x0000009b36367220 */ /* 0x080fe20000400000 */
[----:B------:R-:W-:Y:S01]  /*97b0*/  ISETP.GT.AND P0, PT, R0, 0x79, P0 ;  /* 0x000000790000780c */ /* 0x000fe20000704270 */
[----:B------:R-:W-:Y:S01]  /*97c0*/  FMUL R55, R55, R155 ;  /* 0x0000009b37377220 */ /* 0x000fe20000400000 */
[----:B------:R-:W-:Y:S01]  /*97d0*/  F2FP.F16.F32.PACK_AB R45, RZ, R45 ;  /* 0x0000002dff2d723e */ /* 0x000fe200000000ff */
[-C--:B------:R-:W-:Y:S01]  /*97e0*/  FMUL R56, R56, R155.reuse ;  /* 0x0000009b38387220 */ /* 0x080fe20000400000 */
[----:B------:R-:W-:Y:S01]  /*97f0*/  F2FP.F16.F32.PACK_AB R46, RZ, R46 ;  /* 0x0000002eff2e723e */ /* 0x000fe200000000ff */
[----:B------:R-:W-:Y:S01]  /*9800*/  FMUL R57, R57, R155 ;  /* 0x0000009b39397220 */ /* 0x000fe20000400000 */
[----:B------:R-:W-:Y:S01]  /*9810*/  F2FP.F16.F32.PACK_AB R47, RZ, R47 ;  /* 0x0000002fff2f723e */ /* 0x000fe200000000ff */
[----:B------:R-:W-:Y:S01]  /*9820*/  @P5 STG.E.U16 desc[UR36][R6.64+0xf0], R148 ;  /* 0x0000f09406005986 */ /* 0x000fe2000c101524 */
[----:B0-----:R-:W-:Y:S01]  /*9830*/  IADD3 R4, P5, R23, R6, RZ ;  /* 0x0000000617047210 */ /* 0x001fe20007fbe0ff */
[-C--:B------:R-:W-:Y:S01]  /*9840*/  FMUL R58, R58, R155.reuse ;  /* 0x0000009b3a3a7220 */ /* 0x080fe20000400000 */
[----:B------:R-:W-:Y:S01]  /*9850*/  F2FP.F16.F32.PACK_AB R48, RZ, R48 ;  /* 0x00000030ff30723e */ /* 0x000fe200000000ff */
[----:B------:R0:W-:Y:S01]  /*9860*/  @P3 STG.E.U16 desc[UR36][R6.64+0xf2], R149 ;  /* 0x0000f29506003986 */ /* 0x0001e2000c101524 */
[C---:B------:R-:W-:Y:S01]  /*9870*/  ISETP.GT.AND P3, PT, R0.reuse, RZ, P1 ;  /* 0x000000ff0000720c */ /* 0x040fe20000f64270 */
[----:B------:R-:W-:Y:S01]  /*9880*/  IMAD.X R5, R21, 0x1, R7, P5 ;  /* 0x0000000115057824 */ /* 0x000fe200028e0607 */
[C---:B------:R-:W-:Y:S01]  /*9890*/  ISETP.GT.AND P5, PT, R0.reuse, RZ, P2 ;  /* 0x000000ff0000720c */ /* 0x040fe200017a4270 */
        /* <DEDUP_REMOVED lines=11> */
[C---:B0-----:R-:W-:Y:S01]  /*9950*/  IADD3 R6, P3, R11.reuse, R4, RZ ;  /* 0x000000040b067210 */ /* 0x041fe20007f7e0ff */
[-C--:B------:R-:W-:Y:S01]  /*9960*/  FMUL R62, R62, R155.reuse ;  /* 0x0000009b3e3e7220 */ /* 0x080fe20000400000 */
[----:B------:R-:W-:Y:S01]  /*9970*/  F2FP.F16.F32.PACK_AB R52, RZ, R52 ;  /* 0x00000034ff34723e */ /* 0x000fe200000000ff */
[----:B------:R-:W-:Y:S01]  /*9980*/  @P4 STG.E.U16 desc[UR36][R4.64+0x2], R25 ;  /* 0x0000021904004986 */ /* 0x000fe2000c101524 */
[----:B------:R-:W-:Y:S01]  /*9990*/  IADD3 R10, P4, R11, R4, RZ ;  /* 0x000000040b0a7210 */ /* 0x000fe20007f9e0ff */
[----:B------:R-:W-:Y:S01]  /*99a0*/  FMUL R63, R63, R155 ;  /* 0x0000009b3f3f7220 */ /* 0x000fe20000400000 */
[C---:B------:R-:W-:Y:S01]  /*99b0*/  IADD3.X R7, R9.reuse, R5, RZ, P3, !PT ;  /* 0x0000000509077210 */ /* 0x040fe20001ffe4ff */
[-C--:B------:R-:W-:Y:S01]  /*99c0*/  FMUL R64, R64, R155.reuse ;  /* 0x0000009b40407220 */ /* 0x080fe20000400000 */
[C---:B------:R-:W-:Y:S01]  /*99d0*/  ISETP.GT.AND P3, PT, R0.reuse, 0x9, P2 ;  /* 0x000000090000780c */ /* 0x040fe20001764270 */
[----:B------:R-:W-:Y:S01]  /*99e0*/  IMAD.X R11, R9, 0x1, R5, P4 ;  /* 0x00000001090b7824 */ /* 0x000fe200020e0605 */
[----:B------:R-:W-:Y:S01]  /*99f0*/  ISETP.GT.AND P4, PT, R0, 0x8, P1 ;  /* 0x000000080000780c */ /* 0x000fe20000f84270 */
[----:B------:R-:W-:Y:S01]  /*9a00*/  FMUL R65, R65, R155 ;  /* 0x0000009b41417220 */ /* 0x000fe20000400000 */
[----:B------:R-:W-:Y:S01]  /*9a10*/  F2FP.F16.F32.PACK_AB R53, RZ, R53 ;  /* 0x00000035ff35723e */ /* 0x000fe200000000ff */
[-C--:B------:R-:W-:Y:S01]  /*9a20*/  FMUL R66, R66, R155.reuse ;  /* 0x0000009b42427220 */ /* 0x080fe20000400000 */
        /* <DEDUP_REMOVED lines=8> */
[-C--:B------:R-:W-:Y:S01]  /*9ab0*/  FMUL R69, R69, R155.reuse ;  /* 0x0000009b45457220 */ /* 0x080fe20000400000 */
[----:B------:R-:W-:Y:S01]  /*9ac0*/  @P4 STG.E.U16 desc[UR36][R4.64+0x10], R28 ;  /* 0x0000101c04004986 */ /* 0x000fe2000c101524 */
[----:B------:R-:W-:Y:S01]  /*9ad0*/  ISETP.GT.AND P4, PT, R0, 0x10, P1 ;  /* 0x000000100000780c */ /* 0x000fe20000f84270 */
[-C--:B------:R-:W-:Y:S01]  /*9ae0*/  FMUL R70, R70, R155.reuse ;  /* 0x0000009b46467220 */ /* 0x080fe20000400000 */
[----:B------:R-:W-:Y:S01]  /*9af0*/  F2FP.F16.F32.PACK_AB R56, RZ, R56 ;  /* 0x00000038ff38723e */ /* 0x000fe200000000ff */
[-C--:B------:R-:W-:Y:S01]  /*9b00*/  FMUL R71, R71, R155.reuse ;  /* 0x0000009b47477220 */ /* 0x080fe20000400000 */
[----:B------:R-:W-:Y:S01]  /*9b10*/  @P5 STG.E.U16 desc[UR36][R4.64+0x12], R29 ;  /* 0x0000121d04005986 */ /* 0x000fe2000c101524 */
[----:B------:R-:W-:Y:S01]  /*9b20*/  ISETP.GT.AND P5, PT, R0, 0x11, P1 ;  /* 0x000000110000780c */ /* 0x000fe20000fa4270 */
[----:B------:R-:W-:Y:S01]  /*9b30*/  FMUL R72, R72, R155 ;  /* 0x0000009b48487220 */ /* 0x000fe20000400000 */
[----:B------:R-:W-:Y:S01]  /*9b40*/  F2FP.F16.F32.PACK_AB R57, RZ, R57 ;  /* 0x00000039ff39723e */ /* 0x000fe200000000ff */
[----:B------:R0:W-:Y:S01]  /*9b50*/  @P0 STG.E.U16 desc[UR36][R6.64+0x10], R30 ;  /* 0x0000101e06000986 */ /* 0x0001e2000c101524 */
        /* <DEDUP_REMOVED lines=13> */
[--C-:B0-----:R-:W-:Y:S01]  /*9c30*/  @P0 IMAD.MOV.U32 R6, RZ, RZ, R14.reuse ;  /* 0x000000ffff060224 */ /* 0x101fe200078e000e */
[----:B------:R-:W-:Y:S01]  /*9c40*/  F2FP.F16.F32.PACK_AB R61, RZ, R61 ;  /* 0x0000003dff3d723e */ /* 0x000fe200000000ff */
[--C-:B------:R-:W-:Y:S01]  /*9c50*/  @P0 IMAD.MOV.U32 R7, RZ, RZ, R15.reuse ;  /* 0x000000ffff070224 */ /* 0x100fe200078e000f */
[----:B------:R-:W-:Y:S01]  /*9c60*/  F2FP.F16.F32.PACK_AB R62, RZ, R62 ;  /* 0x0000003eff3e723e */ /* 0x000fe200000000ff */
[----:B------:R-:W-:Y:S01]  /*9c70*/  FMUL R76, R76, R155 ;  /* 0x0000009b4c4c7220 */ /* 0x000fe20000400000 */
[----:B------:R-:W-:Y:S01]  /*9c80*/  F2FP.F16.F32.PACK_AB R63, RZ, R63 ;  /* 0x0000003fff3f723e */ /* 0x000fe200000000ff */
[-C--:B------:R-:W-:Y:S01]  /*9c90*/  FMUL R77, R77, R155.reuse ;  /* 0x0000009b4d4d7220 */ /* 0x080fe20000400000 */
[----:B------:R0:W-:Y:S01]  /*9ca0*/  @P0 STG.E.U16 desc[UR36][R6.64+0x20], R34 ;  /* 0x0000202206000986 */ /* 0x0001e2000c101524 */
        /* <DEDUP_REMOVED lines=9> */
[----:B------:R-:W-:Y:S01]  /*9d40*/  FMUL R82, R82, R155 ;  /* 0x0000009b52527220 */ /* 0x000fe20000400000 */
[----:B------:R-:W-:Y:S01]  /*9d50*/  F2FP.F16.F32.PACK_AB R68, RZ, R68 ;  /* 0x00000044ff44723e */ /* 0x000fe200000000ff */
        /* <DEDUP_REMOVED lines=16> */
[----:B------:R-:W-:Y:S01]  /*9e60*/  ISETP.GT.AND P5, PT, R0, 0x21, P1 ;  /* 0x000000210000780c */ /* 0x000fe20000fa4270 */
[----:B------:R-:W-:Y:S01]  /*9e70*/  FMUL R87, R87, R155 ;  /* 0x0000009b57577220 */ /* 0x000fe20000400000 */
[----:B------:R-:W-:Y:S01]  /*9e80*/  F2FP.F16.F32.PACK_AB R74, RZ, R74 ;  /* 0x0000004aff4a723e */ /* 0x000fe200000000ff */
[----:B0-----:R-:W-:Y:S01]  /*9e90*/  @P0 IMAD.MOV.U32 R6, RZ, RZ, R14 ;  /* 0x000000ffff060224 */ /* 0x001fe200078e000e */
[----:B------:R-:W-:Y:S01]  /*9ea0*/  F2FP.F16.F32.PACK_AB R75, RZ, R75 ;  /* 0x0000004bff4b723e */ /* 0x000fe200000000ff */
[----:B------:R-:W-:Y:S01]  /*9eb0*/  @P0 IMAD.MOV.U32 R7, RZ, RZ, R15 ;  /* 0x000000ffff070224 */ /* 0x000fe200078e000f */
[----:B------:R-:W-:-:S02]  /*9ec0*/  F2FP.F16.F32.PACK_AB R76, RZ, R76 ;  /* 0x0000004cff4c723e */ /* 0x000fc400000000ff */
[----:B------:R-:W-:Y:S02]  /*9ed0*/  F2FP.F16.F32.PACK_AB R77, RZ, R77 ;  /* 0x0000004dff4d723e */ /* 0x000fe400000000ff */
[----:B------:R0:W-:Y:S01]  /*9ee0*/  @P0 STG.E.U16 desc[UR36][R6.64+0x30], R38 ;  /* 0x0000302606000986 */ /* 0x0001e2000c101524 */
[----:B------:R-:W-:Y:S02]  /*9ef0*/  ISETP.GT.AND P0, PT, R0, 0x20, P2 ;  /* 0x000000200000780c */ /* 0x000fe40001704270 */
[----:B------:R-:W-:Y:S02]  /*9f00*/  F2FP.F16.F32.PACK_AB R78, RZ, R78 ;  /* 0x0000004eff4e723e */ /* 0x000fe400000000ff */
[----:B------:R-:W-:Y:S02]  /*9f10*/  F2FP.F16.F32.PACK_AB R79, RZ, R79 ;  /* 0x0000004fff4f723e */ /* 0x000fe400000000ff */
[----:B------:R-:W-:Y:S02]  /*9f20*/  F2FP.F16.F32.PACK_AB R80, RZ, R80 ;  /* 0x00000050ff50723e */ /* 0x000fe400000000ff */
[----:B------:R-:W-:-:S02]  /*9f30*/  F2FP.F16.F32.PACK_AB R81, RZ, R81 ;  /* 0x00000051ff51723e */ /* 0x000fc400000000ff */
[----:B------:R-:W-:Y:S01]  /*9f40*/  F2FP.F16.F32.PACK_AB R82, RZ, R82 ;  /* 0x00000052ff52723e */ /* 0x000fe200000000ff */
[----:B0-----:R-:W-:Y:S01]  /*9f50*/  @P3 IMAD.MOV.U32 R6, RZ, RZ, R14 ;  /* 0x000000ffff063224 */ /* 0x001fe200078e000e */
[----:B------:R-:W-:Y:S02]  /*9f60*/  @P3 MOV R7, R15 ;  /* 0x0000000f00073202 */ /* 0x000fe40000000f00 */
[----:B------:R-:W-:Y:S02]  /*9f70*/  F2FP.F16.F32.PACK_AB R83, RZ, R83 ;  /* 0x00000053ff53723e */ /* 0x000fe400000000ff */
[----:B------:R-:W-:Y:S01]  /*9f80*/  F2FP.F16.F32.PACK_AB R84, RZ, R84 ;  /* 0x00000054ff54723e */ /* 0x000fe200000000ff */
[----:B------:R0:W-:Y:S01]  /*9f90*/  @P3 STG.E.U16 desc[UR36][R6.64+0x32], R39 ;  /* 0x0000322706003986 */ /* 0x0001e2000c101524 */
[C---:B------:R-:W-:Y:S02]  /*9fa0*/  ISETP.GT.AND P3, PT, R0.reuse, 0x21, P2 ;  /* 0x000000210000780c */ /* 0x040fe40001764270 */
[----:B------:R-:W-:Y:S01]  /*9fb0*/  F2FP.F16.F32.PACK_AB R85, RZ, R85 ;  /* 0x00000055ff55723e */ /* 0x000fe200000000ff */
[----:B------:R-:W-:Y:S01]  /*9fc0*/  @P4 STG.E.U16 desc[UR36][R4.64+0x40], R40 ;  /* 0x0000402804004986 */ /* 0x000fe2000c101524 */
[----:B------:R-:W-:-:S02]  /*9fd0*/  ISETP.GT.AND P4, PT, R0, 0x28, P1 ;  /* 0x000000280000780c */ /* 0x000fc40000f84270 */
[----:B------:R-:W-:Y:S01]  /*9fe0*/  F2FP.F16.F32.PACK_AB R86, RZ, R86 ;  /* 0x00000056ff56723e */ /* 0x000fe200000000ff */
[----:B------:R-:W-:Y:S01]  /*9ff0*/  @P5 STG.E.U16 desc[UR36][R4.64+0x42], R41 ;  /* 0x0000422904005986 */ /* 0x000fe2000c101524 */
[----:B------:R-:W-:Y:S02]  /*a000*/  ISETP.GT.AND P5, PT, R0, 0x29, P1 ;  /* 0x000000290000780c */ /* 0x000fe40000fa4270 */
[----:B------:R-:W-:Y:S01]  /*a010*/  F2FP.F16.F32.PACK_AB R87, RZ, R87 ;  /* 0x00000057ff57723e */ /* 0x000fe200000000ff */
[----:B0-----:R-:W-:Y:S02]  /*a020*/  @P0 IMAD.MOV.U32 R6, RZ, RZ, R14 ;  /* 0x000000ffff060224 */ /* 0x001fe400078e000e */
[----:B------:R-:W-:-:S05]  /*a030*/  @P0 IMAD.MOV.U32 R7, RZ, RZ, R15 ;  /* 0x000000ffff070224 */ /* 0x000fca00078e000f */
[----:B------:R0:W-:Y:S01]  /*a040*/  @P0 STG.E.U16 desc[UR36][R6.64+0x40], R42 ;  /* 0x0000402a06000986 */ /* 0x0001e2000c101524 */
[----:B------:R-:W-:Y:S01]  /*a050*/  ISETP.GT.AND P0, PT, R0, 0x28, P2 ;  /* 0x000000280000780c */ /* 0x000fe20001704270 */
[----:B0-----:R-:W-:Y:S02]  /*a060*/  @P3 IMAD.MOV.U32 R6, RZ, RZ, R14 ;  /* 0x000000ffff063224 */ /* 0x001fe400078e000e */
[----:B------:R-:W-:-:S05]  /*a070*/  @P3 IMAD.MOV.U32 R7, RZ, RZ, R15 ;  /* 0x000000ffff073224 */ /* 0x000fca00078e000f */
[----:B------:R0:W-:Y:S01]  /*a080*/  @P3 STG.E.U16 desc[UR36][R6.64+0x42], R43 ;  /* 0x0000422b06003986 */ /* 0x0001e2000c101524 */
[----:B------:R-:W-:-:S03]  /*a090*/  ISETP.GT.AND P3, PT, R0, 0x29, P2 ;  /* 0x000000290000780c */ /* 0x000fc60001764270 */
[----:B------:R-:W-:Y:S01]  /*a0a0*/  @P4 STG.E.U16 desc[UR36][R4.64+0x50], R44 ;  /* 0x0000502c04004986 */ /* 0x000fe2000c101524 */
[----:B------:R-:W-:-:S03]  /*a0b0*/  ISETP.GT.AND P4, PT, R0, 0x30, P1 ;  /* 0x000000300000780c */ /* 0x000fc60000f84270 */
[----:B------:R-:W-:Y:S01]  /*a0c0*/  @P5 STG.E.U16 desc[UR36][R4.64+0x52], R45 ;  /* 0x0000522d04005986 */ /* 0x000fe2000c101524 */
[----:B------:R-:W-:Y:S01]  /*a0d0*/  ISETP.GT.AND P5, PT, R0, 0x31, P1 ;  /* 0x000000310000780c */ /* 0x000fe20000fa4270 */
[----:B0-----:R-:W-:Y:S02]  /*a0e0*/  @P0 IMAD.MOV.U32 R6, RZ, RZ, R14 ;  /* 0x000000ffff060224 */ /* 0x001fe400078e000e */
[----:B------:R-:W-:-:S05]  /*a0f0*/  @P0 IMAD.MOV.U32 R7, RZ, RZ, R15 ;  /* 0x000000ffff070224 */ /* 0x000fca00078e000f */
[----:B------:R0:W-:Y:S01]  /*a100*/  @P0 STG.E.U16 desc[UR36][R6.64+0x50], R46 ;  /* 0x0000502e06000986 */ /* 0x0001e2000c101524 */
[----:B------:R-:W-:Y:S01]  /*a110*/  ISETP.GT.AND P0, PT, R0, 0x30, P2 ;  /* 0x000000300000780c */ /* 0x000fe20001704270 */
[----:B0-----:R-:W-:Y:S01]  /*a120*/  @P3 IMAD.MOV.U32 R6, RZ, RZ, R14 ;  /* 0x000000ffff063224 */ /* 0x001fe200078e000e */
[----:B------:R-:W-:-:S05]  /*a130*/  @P3 MOV R7, R15 ;  /* 0x0000000f00073202 */ /* 0x000fca0000000f00 */
        /* <DEDUP_REMOVED lines=97> */
[C---:B------:R-:W-:Y:S02]  /*a750*/  ISETP.GT.AND P3, PT, R0.reuse, 0x78, P1 ;  /* 0x000000780000780c */ /* 0x040fe40000f64270 */
[C---:B------:R-:W-:Y:S01]  /*a760*/  ISETP.GT.AND P1, PT, R0.reuse, 0x79, P1 ;  /* 0x000000790000780c */ /* 0x040fe20000f24270 */
[----:B------:R-:W-:Y:S01]  /*a770*/  @P4 STG.E.U16 desc[UR36][R4.64+0xe0], R80 ;  /* 0x0000e05004004986 */ /* 0x000fe2000c101524 */
[----:B------:R-:W-:-:S03]  /*a780*/  ISETP.GT.AND P4, PT, R0, 0x71, P2 ;  /* 0x000000710000780c */ /* 0x000fc60001784270 */
[----:B------:R-:W-:Y:S01]  /*a790*/  @P5 STG.E.U16 desc[UR36][R4.64+0xe2], R81 ;  /* 0x0000e25104005986 */ /* 0x000fe2000c101524 */
[C---:B------:R-:W-:Y:S02]  /*a7a0*/  ISETP.GT.AND P5, PT, R0.reuse, 0x78, P2 ;  /* 0x000000780000780c */ /* 0x040fe400017a4270 */
[----:B------:R-:W-:Y:S01]  /*a7b0*/  ISETP.GT.AND P2, PT, R0, 0x79, P2 ;  /* 0x000000790000780c */ /* 0x000fe20001744270 */
[----:B0-----:R-:W-:Y:S02]  /*a7c0*/  @P0 IMAD.MOV.U32 R6, RZ, RZ, R14 ;  /* 0x000000ffff060224 */ /* 0x001fe400078e000e */
[----:B------:R-:W-:-:S05]  /*a7d0*/  @P0 IMAD.MOV.U32 R7, RZ, RZ, R15 ;  /* 0x000000ffff070224 */ /* 0x000fca00078e000f */
[----:B------:R0:W-:Y:S02]  /*a7e0*/  @P0 STG.E.U16 desc[UR36][R6.64+0xe0], R82 ;  /* 0x0000e05206000986 */ /* 0x0001e4000c101524 */
[----:B0-----:R-:W-:Y:S02]  /*a7f0*/  @P4 IMAD.MOV.U32 R6, RZ, RZ, R14 ;  /* 0x000000ffff064224 */ /* 0x001fe400078e000e */
[----:B------:R-:W-:-:S05]  /*a800*/  @P4 IMAD.MOV.U32 R7, RZ, RZ, R15 ;  /* 0x000000ffff074224 */ /* 0x000fca00078e000f */
[----:B------:R-:W-:Y:S04]  /*a810*/  @P4 STG.E.U16 desc[UR36][R6.64+0xe2], R83 ;  /* 0x0000e25306004986 */ /* 0x000fe8000c101524 */
[----:B------:R-:W-:Y:S04]  /*a820*/  @P3 STG.E.U16 desc[UR36][R4.64+0xf0], R84 ;  /* 0x0000f05404003986 */ /* 0x000fe8000c101524 */
[----:B------:R0:W-:Y:S02]  /*a830*/  @P1 STG.E.U16 desc[UR36][R4.64+0xf2], R85 ;  /* 0x0000f25504001986 */ /* 0x0001e4000c101524 */
[----:B0-----:R-:W-:-:S02]  /*a840*/  @P5 IMAD.MOV.U32 R4, RZ, RZ, R14 ;  /* 0x000000ffff045224 */ /* 0x001fc400078e000e */
[----:B------:R-:W-:-:S05]  /*a850*/  @P5 IMAD.MOV.U32 R5, RZ, RZ, R15 ;  /* 0x000000ffff055224 */ /* 0x000fca00078e000f */
[----:B------:R0:W-:Y:S04]  /*a860*/  @P5 STG.E.U16 desc[UR36][R4.64+0xf0], R86 ;  /* 0x0000f05604005986 */ /* 0x0001e8000c101524 */
[----:B------:R0:W-:Y:S02]  /*a870*/  @P2 STG.E.U16 desc[UR36][R14.64+0xf2], R87 ;  /* 0x0000f2570e002986 */ /* 0x0001e4000c101524 */
.L_x_286:
[----:B------:R-:W-:Y:S05]  /*a880*/  BSYNC B0 ;  /* 0x0000000000007941 */ /* 0x000fea0003800000 */
.L_x_34:
[----:B------:R-:W-:Y:S01]  /*a890*/  ULDC UR4, c[0x0][0xc] ;  /* 0x0000030000047ab9 */ /* 0x000fe20000000800 */
[----:B------:R-:W-:Y:S01]  /*a8a0*/  ULDC UR5, c[0x0][0x10] ;  /* 0x0000040000057ab9 */ /* 0x000fe20000000800 */
[----:B0-----:R-:W0:Y:S01]  /*a8b0*/  LDC R3, c[0x0][0x14] ;  /* 0x00000500ff037b82 */ /* 0x001e220000000800 */
[----:B------:R-:W-:Y:S01]  /*a8c0*/  UIMAD.WIDE.U32 UR4, UR4, UR5, URZ ;  /* 0x00000005040472a5 */ /* 0x000fe2000f8e003f */
[----:B------:R-:W-:Y:S01]  /*a8d0*/  PRMT R0, RZ, 0x7610, R0 ;  /* 0x00007610ff007816 */ /* 0x000fe20000000000 */
[----:B------:R-:W-:Y:S01]  /*a8e0*/  IMAD.MOV.U32 R23, RZ, RZ, -0x1 ;  /* 0xffffffffff177424 */ /* 0x000fe200078e00ff */
[----:B-----5:R-:W-:-:S03]  /*a8f0*/  MOV R154, 0xffffffff ;  /* 0xffffffff009a7802 */ /* 0x020fc60000000f00 */
[----:B0-----:R-:W-:-:S04]  /*a900*/  IMAD.WIDE.U32 R16, R3, UR4, R16 ;  /* 0x0000000403107c25 */ /* 0x001fc8000f8e0010 */
[----:B------:R-:W-:Y:S01]  /*a910*/  IMAD R3, R3, UR5, RZ ;  /* 0x0000000503037c24 */ /* 0x000fe2000f8e02ff */
[----:B------:R-:W-:Y:S02]  /*a920*/  ULDC.64 UR4, c[0x0][0x650] ;  /* 0x0001940000047ab9 */ /* 0x000fe40000000a00 */
[----:B------:R-:W-:Y:S01]  /*a930*/  ISETP.GE.U32.AND P0, PT, R16, UR4, PT ;  /* 0x0000000410007c0c */ /* 0x000fe2000bf06070 */
[----:B------:R-:W-:-:S05]  /*a940*/  IMAD.IADD R17, R17, 0x1, R3 ;  /* 0x0000000111117824 */ /* 0x000fca00078e0203 */
[----:B------:R-:W-:-:S13]  /*a950*/  ISETP.GE.U32.AND.EX P0, PT, R17, UR5, PT, P0 ;  /* 0x0000000511007c0c */ /* 0x000fda000bf06100 */
[----:B------:R-:W-:Y:S05]  /*a960*/  @P0 BRA `(.L_x_287) ;  /* 0x0000000400640947 */ /* 0x000fea0003800000 */
[----:B------:R-:W0:Y:S01]  /*a970*/  S2R R12, SR_CTAID.X ;  /* 0x00000000000c7919 */ /* 0x000e220000002500 */
[----:B-12---:R-:W1:Y:S01]  /*a980*/  LDC.64 R10, c[0x0][0x628] ;  /* 0x00018a00ff0a7b82 */ /* 0x006e620000000a00 */
[----:B------:R-:W-:Y:S01]  /*a990*/  ULDC UR4, c[0x0][0x150] ;  /* 0x0000540000047ab9 */ /* 0x000fe20000000800 */
[----:B------:R-:W-:Y:S01]  /*a9a0*/  IMAD.MOV.U32 R8, RZ, RZ, R16 ;  /* 0x000000ffff087224 */ /* 0x000fe200078e0010 */
[----:B------:R-:W2:Y:S01]  /*a9b0*/  S2R R24, SR_CTAID.Y ;  /* 0x0000000000187919 */ /* 0x000ea20000002600 */
[----:B------:R-:W-:-:S04]  /*a9c0*/  IMAD.MOV.U32 R9, RZ, RZ, R17 ;  /* 0x000000ffff097224 */ /* 0x000fc800078e0011 */
[----:B------:R-:W2:Y:S08]  /*a9d0*/  LDC R21, c[0x0][0x144] ;  /* 0x00005100ff157b82 */ /* 0x000eb00000000800 */
[----:B------:R-:W2:Y:S08]  /*a9e0*/  LDC R0, c[0x0][0x630] ;  /* 0x00018c00ff007b82 */ /* 0x000eb00000000800 */
[----:B------:R-:W2:Y:S01]  /*a9f0*/  LDC.64 R14, c[0x0][0x620] ;  /* 0x00018800ff0e7b82 */ /* 0x000ea20000000a00 */
[----:B-1----:R-:W-:-:S04]  /*aa00*/  ISETP.NE.U32.AND P0, PT, R10, RZ, PT ;  /* 0x000000ff0a00720c */ /* 0x002fc80003f05070 */
[----:B------:R-:W-:Y:S02]  /*aa10*/  ISETP.NE.AND.EX P0, PT, R11, RZ, PT, P0 ;  /* 0x000000ff0b00720c */ /* 0x000fe40003f05300 */
[----:B0-----:R-:W-:-:S05]  /*aa20*/  I2FP.F32.U32 R3, R12 ;  /* 0x0000000c00037245 */ /* 0x001fca0000201000 */
[----:B------:R-:W-:-:S04]  /*aa30*/  FMUL R3, R3, UR4 ;  /* 0x0000000403037c20 */ /* 0x000fc80008400000 */
[----:B------:R0:W1:Y:S02]  /*aa40*/  F2I.U32.TRUNC.NTZ R20, R3 ;  /* 0x0000000300147305 */ /* 0x000064000020f000 */
[----:B------:R-:W-:Y:S05]  /*aa50*/  @!P0 BRA `(.L_x_288) ;  /* 0x0000000000288947 */ /* 0x000fea0003800000 */
[----:B0-----:R-:W0:Y:S02]  /*aa60*/  LDC R3, c[0x0][0x634] ;  /* 0x00018d00ff037b82 */ /* 0x001e240000000800 */
        /* <DEDUP_REMOVED lines=9> */
.L_x_288:
[----:B------:R-:W5:Y:S01]  /*ab00*/  LDC.64 R30, c[0x0][0x640] ;  /* 0x00019000ff1e7b82 */ /* 0x000f620000000a00 */
[-CC-:B--2---:R-:W-:Y:S01]  /*ab10*/  SHF.R.U64 R23, R8, R0.reuse, R9.reuse ;  /* 0x0000000008177219 */ /* 0x184fe20000001209 */
[----:B------:R-:W-:Y:S01]  /*ab20*/  ULDC UR4, c[0x0][0x154] ;  /* 0x0000550000047ab9 */ /* 0x000fe20000000800 */
[----:B------:R-:W-:Y:S01]  /*ab30*/  SHF.R.U32.HI R0, RZ, R0, R9 ;  /* 0x00000000ff007219 */ /* 0x000fe20000011609 */
[----:B------:R-:W-:Y:S01]  /*ab40*/  IMAD.MOV.U32 R7, RZ, RZ, 0x1 ;  /* 0x00000001ff077424 */ /* 0x000fe200078e00ff */
[----:B0-----:R-:W-:Y:S02]  /*ab50*/  IADD3 R3, P0, RZ, -R23, RZ ;  /* 0x80000017ff037210 */ /* 0x001fe40007f1e0ff */
[----:B-1----:R-:W-:Y:S01]  /*ab60*/  IADD3 R20, -R20, RZ, RZ ;  /* 0x000000ff14147210 */ /* 0x002fe20007ffe1ff */
[----:B------:R-:W0:Y:S02]  /*ab70*/  LDC R6, c[0x0][0x618] ;  /* 0x00018600ff067b82 */ /* 0x000e240000000800 */
[----:B------:R-:W-:-:S02]  /*ab80*/  IMAD.X R5, RZ, RZ, ~R0, P0 ;  /* 0x000000ffff057224 */ /* 0x000fc400000e0e00 */
[----:B------:R-:W-:Y:S02]  /*ab90*/  IMAD R26, R21, R20, R12 ;  /* 0x00000014151a7224 */ /* 0x000fe400078e020c */
[-C--:B------:R-:W-:Y:S02]  /*aba0*/  IMAD R0, R5, R14.reuse, RZ ;  /* 0x0000000e05007224 */ /* 0x080fe400078e02ff */
[----:B------:R-:W1:Y:S01]  /*abb0*/  LDC R8, c[0x0][0x608] ;  /* 0x00018200ff087b82 */ /* 0x000e620000000800 */
[----:B------:R-:W-:-:S04]  /*abc0*/  IMAD.WIDE.U32 R4, R3, R14, R16 ;  /* 0x0000000e03047225 */ /* 0x000fc800078e0010 */
[----:B------:R-:W-:Y:S01]  /*abd0*/  IMAD R3, R3, R15, R0 ;  /* 0x0000000f03037224 */ /* 0x000fe200078e0200 */
[----:B------:R-:W-:Y:S02]  /*abe0*/  I2FP.F32.U32 R0, R24 ;  /* 0x0000001800007245 */ /* 0x000fe40000201000 */
[----:B------:R-:W2:Y:S01]  /*abf0*/  LDC R28, c[0x0][0x658] ;  /* 0x00019600ff1c7b82 */ /* 0x000ea20000000800 */
[----:B------:R-:W-:Y:S01]  /*ac00*/  IMAD.IADD R3, R5, 0x1, R3 ;  /* 0x0000000105037824 */ /* 0x000fe200078e0203 */
[----:B-----5:R-:W-:Y:S01]  /*ac10*/  ISETP.NE.U32.AND P0, PT, R30, RZ, PT ;  /* 0x000000ff1e00720c */ /* 0x020fe20003f05070 */
[----:B------:R-:W-:Y:S01]  /*ac20*/  FMUL R0, R0, UR4 ;  /* 0x0000000400007c20 */ /* 0x000fe20008400000 */
[----:B------:R-:W-:Y:S02]  /*ac30*/  IMAD.MOV.U32 R5, RZ, RZ, -0x1 ;  /* 0xffffffffff057424 */ /* 0x000fe400078e00ff */
[----:B------:R-:W-:Y:S01]  /*ac40*/  ISETP.NE.AND.EX P0, PT, R31, RZ, PT, P0 ;  /* 0x000000ff1f00720c */ /* 0x000fe20003f05300 */
[----:B------:R1:W2:Y:S01]  /*ac50*/  F2I.U32.TRUNC.NTZ R13, R0 ;  /* 0x00000000000d7305 */ /* 0x0002a2000020f000 */
[----:B------:R-:W3:Y:S01]  /*ac60*/  LDC R15, c[0x0][0x148] ;  /* 0x00005200ff0f7b82 */ /* 0x000ee20000000800 */
[----:B0-----:R-:W-:-:S02]  /*ac70*/  SHF.R.U64 R12, R4, R6, R3 ;  /* 0x00000006040c7219 */ /* 0x001fc40000001203 */
[----:B------:R-:W-:-:S05]  /*ac80*/  SHF.R.U32.HI R3, RZ, R6, R3 ;  /* 0x00000006ff037219 */ /* 0x000fca0000011603 */
[----:B------:R-:W0:Y:S01]  /*ac90*/  LDC R20, c[0x0][0x600] ;  /* 0x00018000ff147b82 */ /* 0x000e220000000800 */
[-CC-:B-1----:R-:W-:Y:S02]  /*aca0*/  SHF.R.U64 R10, R12, R8.reuse, R3.reuse ;  /* 0x000000080c0a7219 */ /* 0x182fe40000001203 */
[----:B------:R-:W-:-:S05]  /*acb0*/  SHF.R.U32.HI R3, RZ, R8, R3 ;  /* 0x00000008ff037219 */ /* 0x000fca0000011603 */
[----:B------:R-:W1:Y:S01]  /*acc0*/  LDC R21, c[0x0][0x648] ;  /* 0x00019200ff157b82 */ /* 0x000e620000000800 */
[-C--:B--2---:R-:W-:Y:S02]  /*acd0*/  SHF.L.U32 R4, R5, R28.reuse, RZ ;  /* 0x0000001c05047219 */ /* 0x084fe400000006ff */
[-CC-:B------:R-:W-:Y:S02]  /*ace0*/  SHF.R.U64 R14, R10, R28.reuse, R3.reuse ;  /* 0x0000001c0a0e7219 */ /* 0x180fe40000001203 */
[----:B------:R-:W-:Y:S02]  /*acf0*/  SHF.R.U32.HI R5, RZ, R28, R3 ;  /* 0x0000001cff057219 */ /* 0x000fe40000011603 */
[----:B------:R-:W-:Y:S01]  /*ad00*/  LOP3.LUT R153, RZ, R4, RZ, 0x33, !PT ;  /* 0x00000004ff997212 */ /* 0x000fe200078e33ff */
[----:B------:R-:W2:Y:S01]  /*ad10*/  LDC R25, c[0x0][0x638] ;  /* 0x00018e00ff197b82 */ /* 0x000ea20000000800 */
[----:B------:R-:W-:Y:S01]  /*ad20*/  SHF.L.U32 R28, R7, R28, RZ ;  /* 0x0000001c071c7219 */ /* 0x000fe200000006ff */
[----:B------:R-:W-:-:S06]  /*ad30*/  IMAD.MOV.U32 R4, RZ, RZ, R14 ;  /* 0x000000ffff047224 */ /* 0x000fcc00078e000e */
[----:B------:R-:W0:Y:S01]  /*ad40*/  LDC R27, c[0x0][0x610] ;  /* 0x00018400ff1b7b82 */ /* 0x000e220000000800 */
[----:B------:R-:W-:Y:S05]  /*ad50*/  @!P0 BRA `(.L_x_289) ;  /* 0x0000000000288947 */ /* 0x000fea0003800000 */
[----:B------:R-:W5:Y:S02]  /*ad60*/  LDC R3, c[0x0][0x64c] ;  /* 0x00019300ff037b82 */ /* 0x000f640000000800 */
[----:B-----5:R-:W-:-:S05]  /*ad70*/  IADD3 R3, P0, R14, R3, RZ ;  /* 0x000000030e037210 */ /* 0x020fca0007f1e0ff */
        /* <DEDUP_REMOVED lines=8> */
.L_x_289:
[----:B------:R-:W-:Y:S02]  /*ae00*/  ISETP.NE.AND P0, PT, R2, 0x1, PT ;  /* 0x000000010200780c */ /* 0x000fe40003f05270 */
[----:B-1----:R-:W-:Y:S01]  /*ae10*/  SHF.R.U64 R0, R4, R21, R5 ;  /* 0x0000001504007219 */ /* 0x002fe20000001205 */
[----:B0-----:R-:W-:Y:S01]  /*ae20*/  VIADD R5, R20, 0xffffffff ;  /* 0xffffffff14057836 */ /* 0x001fe20000000000 */
[----:B------:R-:W-:Y:S02]  /*ae30*/  LOP3.LUT R153, R10, R153, RZ, 0xc0, !PT ;  /* 0x000000990a997212 */ /* 0x000fe400078ec0ff */
[----:B------:R-:W-:Y:S01]  /*ae40*/  IADD3 R13, -R13, RZ, RZ ;  /* 0x000000ff0d0d7210 */ /* 0x000fe20007ffe1ff */
[----:B------:R-:W-:Y:S01]  /*ae50*/  IMAD.MOV R3, RZ, RZ, -R0 ;  /* 0x000000ffff037224 */ /* 0x000fe200078e0a00 */
[----:B------:R-:W-:Y:S01]  /*ae60*/  LOP3.LUT R5, R12, R5, RZ, 0xc0, !PT ;  /* 0x000000050c057212 */ /* 0x000fe200078ec0ff */
[----:B------:R-:W-:Y:S02]  /*ae70*/  IMAD R153, R28, R0, R153 ;  /* 0x000000001c997224 */ /* 0x000fe400078e0299 */
[----:B--2---:R-:W-:-:S02]  /*ae80*/  IMAD R0, R3, R25, R14 ;  /* 0x0000001903007224 */ /* 0x004fc400078e020e */
[----:B---3--:R-:W-:Y:S02]  /*ae90*/  @P0 IMAD R26, R15, R13, R24 ;  /* 0x0000000d0f1a0224 */ /* 0x008fe400078e0218 */
[----:B------:R-:W-:Y:S02]  /*aea0*/  IMAD R4, R0, R20, R5 ;  /* 0x0000001400047224 */ /* 0x000fe400078e0205 */
[----:B------:R-:W-:Y:S02]  /*aeb0*/  IMAD R153, R153, R27, R26 ;  /* 0x0000001b99997224 */ /* 0x000fe400078e021a */
[----:B------:R-:W-:-:S03]  /*aec0*/  IMAD.MOV.U32 R3, RZ, RZ, 0x1 ;  /* 0x00000001ff037424 */ /* 0x000fc600078e00ff */
[----:B------:R-:W-:Y:S02]  /*aed0*/  SEL R154, R4, R153, !P0 ;  /* 0x00000099049a7207 */ /* 0x000fe40004000000 */
[----:B------:R-:W-:Y:S02]  /*aee0*/  PRMT R0, R3, 0x7610, R0 ;  /* 0x0000761003007816 */ /* 0x000fe40000000000 */
[----:B------:R-:W-:-:S07]  /*aef0*/  SEL R153, R153, R4, !P0 ;  /* 0x0000000499997207 */ /* 0x000fce0004000000 */
.L_x_287:
[----:B------:R-:W-:-:S13]  /*af00*/  LOP3.LUT P0, RZ, R0, 0xff, RZ, 0xc0, !PT ;  /* 0x000000ff00ff7812 */ /* 0x000fda000780c0ff */
[----:B------:R-:W-:Y:S05]  /*af10*/  @P0 BRA `(.L_x_290) ;  /* 0xffffff6000b00947 */ /* 0x000fea000383ffff */
[----:B------:R-:W-:Y:S05]  /*af20*/  EXIT ;  /* 0x000000000000794d */ /* 0x000fea0003800000 */
.L_x_7:
[----:B0-----:R-:W-:Y:S01]  /*af30*/  ULDC.64 UR4, c[0x0][0x650] ;  /* 0x0001940000047ab9 */ /* 0x001fe20000000a00 */
        /* <DEDUP_REMOVED lines=8> */
[----:B------:R-:W-:Y:S01]  /*afc0*/  IMAD.MOV.U32 R12, RZ, RZ, R16 ;  /* 0x000000ffff0c7224 */ /* 0x000fe200078e0010 */
[----:B------:R-:W-:-:S06]  /*afd0*/  MOV R13, R17 ;  /* 0x00000011000d7202 */ /* 0x000fcc0000000f00 */
        /* <DEDUP_REMOVED lines=15> */
.L_x_292:
[----:B------:R-:W0:Y:S01]  /*b0d0*/  LDC.64 R28, c[0x0][0x640] ;  /* 0x00019000ff1c7b82 */ /* 0x000e220000000a00 */
[-CC-:B------:R-:W-:Y:S01]  /*b0e0*/  SHF.R.U64 R22, R12, R6.reuse, R13.reuse ;  /* 0x000000060c167219 */ /* 0x180fe2000000120d */
[----:B------:R-:W-:Y:S01]  /*b0f0*/  IMAD.MOV.U32 R30, RZ, RZ, 0x1 ;  /* 0x00000001ff1e7424 */ /* 0x000fe200078e00ff */
[----:B------:R-:W-:Y:S02]  /*b100*/  SHF.R.U32.HI R6, RZ, R6, R13 ;  /* 0x00000006ff067219 */ /* 0x000fe4000001160d */
[----:B------:R-:W-:-:S03]  /*b110*/  IADD3 R11, P0, RZ, -R22, RZ ;  /* 0x80000016ff0b7210 */ /* 0x000fc60007f1e0ff */
[----:B------:R-:W1:Y:S02]  /*b120*/  LDC R10, c[0x0][0x618] ;  /* 0x00018600ff0a7b82 */ /* 0x000e640000000800 */
[----:B------:R-:W-:-:S04]  /*b130*/  IMAD.X R9, RZ, RZ, ~R6, P0 ;  /* 0x000000ffff097224 */ /* 0x000fc800000e0e06 */
[-C--:B------:R-:W-:Y:S02]  /*b140*/  IMAD R6, R9, R24.reuse, RZ ;  /* 0x0000001809067224 */ /* 0x080fe400078e02ff */
[----:B------:R-:W2:Y:S01]  /*b150*/  LDC R12, c[0x0][0x608] ;  /* 0x00018200ff0c7b82 */ /* 0x000ea20000000800 */
[----:B------:R-:W-:-:S04]  /*b160*/  IMAD.WIDE.U32 R8, R11, R24, R16 ;  /* 0x000000180b087225 */ /* 0x000fc800078e0010 */
[----:B------:R-:W-:-:S03]  /*b170*/  IMAD R11, R11, R25, R6 ;  /* 0x000000190b0b7224 */ /* 0x000fc600078e0206 */
[----:B------:R-:W3:Y:S01]  /*b180*/  LDC R27, c[0x0][0x658] ;  /* 0x00019600ff1b7b82 */ /* 0x000ee20000000800 */
[----:B0-----:R-:W-:Y:S01]  /*b190*/  ISETP.NE.U32.AND P0, PT, R28, RZ, PT ;  /* 0x000000ff1c00720c */ /* 0x001fe20003f05070 */
[----:B------:R-:W-:-:S03]  /*b1a0*/  IMAD.IADD R9, R9, 0x1, R11 ;  /* 0x0000000109097824 */ /* 0x000fc600078e020b */
[----:B------:R-:W-:-:S03]  /*b1b0*/  ISETP.NE.AND.EX P0, PT, R29, RZ, PT, P0 ;  /* 0x000000ff1d00720c */ /* 0x000fc60003f05300 */
[----:B------:R-:W0:Y:S01]  /*b1c0*/  LDC R20, c[0x0][0x600] ;  /* 0x00018000ff147b82 */ /* 0x000e220000000800 */
[-CC-:B-1----:R-:W-:Y:S01]  /*b1d0*/  SHF.R.U64 R14, R8, R10.reuse, R9.reuse ;  /* 0x0000000a080e7219 */ /* 0x182fe20000001209 */
[----:B------:R-:W-:Y:S01]  /*b1e0*/  IMAD.MOV.U32 R8, RZ, RZ, -0x1 ;  /* 0xffffffffff087424 */ /* 0x000fe200078e00ff */
[----:B------:R-:W-:-:S05]  /*b1f0*/  SHF.R.U32.HI R9, RZ, R10, R9 ;  /* 0x0000000aff097219 */ /* 0x000fca0000011609 */
[----:B------:R-:W1:Y:S01]  /*b200*/  LDC R24, c[0x0][0x648] ;  /* 0x00019200ff187b82 */ /* 0x000e620000000800 */
[-CC-:B--2---:R-:W-:Y:S02]  /*b210*/  SHF.R.U64 R23, R14, R12.reuse, R9.reuse ;  /* 0x0000000c0e177219 */ /* 0x184fe40000001209 */
[----:B------:R-:W-:-:S05]  /*b220*/  SHF.R.U32.HI R6, RZ, R12, R9 ;  /* 0x0000000cff067219 */ /* 0x000fca0000011609 */
[----:B------:R-:W2:Y:S01]  /*b230*/  LDC R26, c[0x0][0x638] ;  /* 0x00018e00ff1a7b82 */ /* 0x000ea20000000800 */
[-C--:B---3--:R-:W-:Y:S02]  /*b240*/  SHF.L.U32 R8, R8, R27.reuse, RZ ;  /* 0x0000001b08087219 */ /* 0x088fe400000006ff */
[-CC-:B------:R-:W-:Y:S02]  /*b250*/  SHF.R.U64 R25, R23, R27.reuse, R6.reuse ;  /* 0x0000001b17197219 */ /* 0x180fe40000001206 */
[----:B------:R-:W-:Y:S02]  /*b260*/  LOP3.LUT R32, RZ, R8, RZ, 0x33, !PT ;  /* 0x00000008ff207212 */ /* 0x000fe400078e33ff */
[----:B------:R-:W-:Y:S01]  /*b270*/  SHF.R.U32.HI R9, RZ, R27, R6 ;  /* 0x0000001bff097219 */ /* 0x000fe20000011606 */
[----:B------:R-:W3:Y:S01]  /*b280*/  LDC R31, c[0x0][0x610] ;  /* 0x00018400ff1f7b82 */ /* 0x000ee20000000800 */
[----:B------:R-:W-:Y:S01]  /*b290*/  MOV R8, R25 ;  /* 0x0000001900087202 */ /* 0x000fe20000000f00 */
[----:B------:R-:W-:Y:S06]  /*b2a0*/  @!P0 BRA `(.L_x_293) ;  /* 0x0000000000288947 */ /* 0x000fec0003800000 */
        /* <DEDUP_REMOVED lines=10> */
.L_x_293:
[----:B------:R-:W-:Y:S01]  /*b350*/  ISETP.NE.AND P0, PT, R2, 0x1, PT ;  /* 0x000000010200780c */ /* 0x000fe20003f05270 */
[----:B------:R-:W-:Y:S01]  /*b360*/  IMAD.MOV.U32 R13, RZ, RZ, R22 ;  /* 0x000000ffff0d7224 */ /* 0x000fe200078e0016 */
[----:B-1----:R-:W-:Y:S01]  /*b370*/  SHF.R.U64 R6, R8, R24, R9 ;  /* 0x0000001808067219 */ /* 0x002fe20000001209 */
[----:B0-----:R-:W-:Y:S01]  /*b380*/  VIADD R9, R20, 0xffffffff ;  /* 0xffffffff14097836 */ /* 0x001fe20000000000 */
[----:B------:R-:W-:Y:S02]  /*b390*/  SHF.L.U32 R30, R30, R27, RZ ;  /* 0x0000001b1e1e7219 */ /* 0x000fe400000006ff */
[----:B------:R-:W-:Y:S01]  /*b3a0*/  LOP3.LUT R5, R23, R32, RZ, 0xc0, !PT ;  /* 0x0000002017057212 */ /* 0x000fe200078ec0ff */
[----:B------:R-:W-:-:S04]  /*b3b0*/  IMAD.MOV R8, RZ, RZ, -R6 ;  /* 0x000000ffff087224 */ /* 0x000fc800078e0a06 */
[----:B------:R-:W-:Y:S01]  /*b3c0*/  IMAD R6, R30, R6, R5 ;  /* 0x000000061e067224 */ /* 0x000fe200078e0205 */
[----:B------:R-:W-:Y:S01]  /*b3d0*/  LOP3.LUT R5, R14, R9, RZ, 0xc0, !PT ;  /* 0x000000090e057212 */ /* 0x000fe200078ec0ff */
[----:B------:R-:W-:Y:S02]  /*b3e0*/  @P0 IMAD R3, R7, R21, R4 ;  /* 0x0000001507030224 */ /* 0x000fe400078e0204 */
[----:B--2---:R-:W-:Y:S02]  /*b3f0*/  IMAD R4, R8, R26, R25 ;  /* 0x0000001a08047224 */ /* 0x004fe400078e0219 */
[----:B---3--:R-:W-:Y:S02]  /*b400*/  IMAD R3, R6, R31, R3 ;  /* 0x0000001f06037224 */ /* 0x008fe400078e0203 */
[----:B------:R-:W-:Y:S02]  /*b410*/  IMAD R4, R4, R20, R5 ;  /* 0x0000001404047224 */ /* 0x000fe400078e0205 */
[----:B------:R-:W-:-:S03]  /*b420*/  IMAD.MOV.U32 R6, RZ, RZ, 0x1 ;  /* 0x00000001ff067424 */ /* 0x000fc600078e00ff */
[----:B------:R-:W-:Y:S02]  /*b430*/  SEL R20, R4, R3, !P0 ;  /* 0x0000000304147207 */ /* 0x000fe40004000000 */
[----:B------:R-:W-:-:S07]  /*b440*/  SEL R11, R3, R4, !P0 ;  /* 0x00000004030b7207 */ /* 0x000fce0004000000 */
.L_x_291:
[----:B------:R-:W-:-:S08]  /*b450*/  NOP ;  /* 0x0000000000007918 */ /* 0x000fd00000000000 */
[----:B------:R-:W0:-:S00]  /*b460*/  USETMAXREG.DEALLOC.CTAPOOL 0x28 ;  /* 0x00000028000079c8 */ /* 0x000e0000080e0500 */
[----:B0-----:R-:W-:-:S13]  /*b470*/  ISETP.NE.AND P0, PT, R0, RZ, PT ;  /* 0x000000ff0000720c */ /* 0x001fda0003f05270 */
[----:B------:R-:W-:Y:S05]  /*b480*/  @P0 EXIT ;  /* 0x000000000000094d */ /* 0x000fea0003800000 */
[----:B------:R-:W-:Y:S01]  /*b490*/  LOP3.LUT P0, RZ, R6, 0xff, RZ, 0xc0, !PT ;  /* 0x000000ff06ff7812 */ /* 0x000fe2000780c0ff */
[----:B------:R-:W-:Y:S01]  /*b4a0*/  IMAD.MOV.U32 R12, RZ, RZ, RZ ;  /* 0x000000ffff0c7224 */ /* 0x000fe200078e00ff */
[----:B------:R-:W-:-:S11]  /*b4b0*/  MOV R0, 0x1 ;  /* 0x0000000100007802 */ /* 0x000fd60000000f00 */
[----:B------:R-:W-:Y:S05]  /*b4c0*/  @!P0 BRA `(.L_x_294) ;  /* 0x0000000c007c8947 */ /* 0x000fea0003800000 */
[----:B------:R-:W0:Y:S01]  /*b4d0*/  LDC R0, c[0x0][0x28c] ;  /* 0x0000a300ff007b82 */ /* 0x000e220000000800 */
[----:B------:R-:W-:Y:S01]  /*b4e0*/  ULDC UR5, c[0x0][0x658] ;  /* 0x0001960000057ab9 */ /* 0x000fe20000000800 */
[----:B------:R-:W-:Y:S01]  /*b4f0*/  UMOV UR11, 0xffffffff ;  /* 0xffffffff000b7882 */ /* 0x000fe20000000000 */
[----:B------:R-:W-:Y:S01]  /*b500*/  UMOV UR15, 0x1 ;  /* 0x00000001000f7882 */ /* 0x000fe20000000000 */
[----:B------:R-:W-:Y:S01]  /*b510*/  USHF.L.U32 UR11, UR11, UR5, URZ ;  /* 0x000000050b0b7299 */ /* 0x000fe2000800063f */
[----:B------:R-:W-:Y:S01]  /*b520*/  BSSY B0, `(.L_x_294) ;  /* 0x00000d9000007945 */ /* 0x000fe20003800000 */
[----:B------:R-:W-:Y:S01]  /*b530*/  ULDC UR9, c[0x0][0xc] ;  /* 0x0000030000097ab9 */ /* 0x000fe20000000800 */
[----:B------:R-:W-:Y:S01]  /*b540*/  ULDC UR14, c[0x0][0x10] ;  /* 0x00000400000e7ab9 */ /* 0x000fe20000000800 */
[----:B------:R-:W1:Y:S01]  /*b550*/  S2UR UR8, SR_CgaCtaId ;  /* 0x00000000000879c3 */ /* 0x000e620000008800 */
[----:B------:R-:W-:Y:S01]  /*b560*/  ULOP3.LUT UR13, URZ, UR11, URZ, 0x33, !UPT ;  /* 0x0000000b3f0d7292 */ /* 0x000fe2000f8e333f */
[----:B------:R-:W-:Y:S01]  /*b570*/  IMAD.MOV.U32 R10, RZ, RZ, 0x1 ;  /* 0x00000001ff0a7424 */ /* 0x000fe200078e00ff */
[----:B------:R-:W-:Y:S01]  /*b580*/  LOP3.LUT R9, R19, 0x2, RZ, 0xfc, !PT ;  /* 0x0000000213097812 */ /* 0x000fe200078efcff */
[----:B------:R-:W-:Y:S01]  /*b590*/  IMAD.MOV.U32 R12, RZ, RZ, RZ ;  /* 0x000000ffff0c7224 */ /* 0x000fe200078e00ff */
[----:B------:R-:W-:Y:S01]  /*b5a0*/  ULDC UR4, c[0x0][0x600] ;  /* 0x0001800000047ab9 */ /* 0x000fe20000000800 */
[----:B------:R-:W-:Y:S01]  /*b5b0*/  UMOV UR18, 0x5 ;  /* 0x0000000500127882 */ /* 0x000fe20000000000 */
[----:B------:R-:W-:-:S02]  /*b5c0*/  UIADD3 UR4, UR4, -0x1, URZ ;  /* 0xffffffff04047890 */ /* 0x000fc4000fffe03f */
[----:B------:R-:W-:Y:S01]  /*b5d0*/  USHF.L.U32 UR5, UR15, UR5, URZ ;  /* 0x000000050f057299 */ /* 0x000fe2000800063f */
[----:B------:R-:W-:Y:S01]  /*b5e0*/  ULDC.64 UR28, c[0x0][0x198] ;  /* 0x00006600001c7ab9 */ /* 0x000fe20000000a00 */
[----:B0-----:R-:W-:-:S05]  /*b5f0*/  VIADD R0, R0, 0x3f ;  /* 0x0000003f00007836 */ /* 0x001fca0000000000 */
[----:B------:R-:W-:Y:S01]  /*b600*/  SHF.R.S32.HI R3, RZ, 0x1f, R0 ;  /* 0x0000001fff037819 */ /* 0x000fe20000011400 */
[----:B-1----:R-:W-:-:S03]  /*b610*/  ULOP3.LUT UR10, UR8, 0x1, URZ, 0xc0, !UPT ;  /* 0x00000001080a7892 */ /* 0x002fc6000f8ec03f */
[----:B------:R-:W-:Y:S01]  /*b620*/  LEA.HI R3, R3, R0, RZ, 0x6 ;  /* 0x0000000003037211 */ /* 0x000fe200078f30ff */
[----:B------:R-:W-:Y:S01]  /*b630*/  USHF.R.U32.HI UR25, URZ, 0x1, UR8 ;  /* 0x000000013f197899 */ /* 0x000fe20008011608 */
[----:B------:R-:W-:Y:S01]  /*b640*/  IMAD.MOV.U32 R0, RZ, RZ, 0x1 ;  /* 0x00000001ff007424 */ /* 0x000fe200078e00ff */
[----:B------:R-:W-:Y:S01]  /*b650*/  USHF.L.U32 UR6, UR8, 0x6, URZ ;  /* 0x0000000608067899 */ /* 0x000fe2000800063f */
[----:B------:R-:W-:Y:S01]  /*b660*/  SHF.R.S32.HI R3, RZ, 0x6, R3 ;  /* 0x00000006ff037819 */ /* 0x000fe20000011403 */
[----:B------:R-:W-:Y:S02]  /*b670*/  USHF.L.U32 UR7, UR8, 0xc, URZ ;  /* 0x0000000c08077899 */ /* 0x000fe4000800063f */
[----:B------:R-:W-:Y:S02]  /*b680*/  ULOP3.LUT UR8, UR8, 0xfffffffe, URZ, 0xc0, !UPT ;  /* 0xfffffffe08087892 */ /* 0x000fe4000f8ec03f */
[----:B------:R-:W-:Y:S01]  /*b690*/  UISETP.GT.U32.AND UP0, UPT, UR10, 0xffff, UPT ;  /* 0x0000ffff0a00788c */ /* 0x000fe2000bf04070 */
[----:B------:R-:W-:Y:S01]  /*b6a0*/  VIADD R8, R3, 0x1 ;  /* 0x0000000103087836 */ /* 0x000fe20000000000 */
[----:B------:R-:W-:-:S02]  /*b6b0*/  USHF.L.U32 UR11, UR15, UR8, URZ ;  /* 0x000000080f0b7299 */ /* 0x000fc4000800063f */
[----:B------:R-:W-:Y:S02]  /*b6c0*/  ULOP3.LUT UR12, UR8, 0x1, URZ, 0xfc, !UPT ;  /* 0x00000001080c7892 */ /* 0x000fe4000f8efc3f */
[----:B------:R-:W-:Y:S02]  /*b6d0*/  UIMAD.WIDE.U32 UR8, UR9, UR14, URZ ;  /* 0x0000000e090872a5 */ /* 0x000fe4000f8e003f */
[----:B------:R-:W-:Y:S01]  /*b6e0*/  USEL UR10, UR10, 0xffff, !UP0 ;  /* 0x0000ffff0a0a7887 */ /* 0x000fe2000c000000 */
[----:B------:R-:W-:Y:S01]  /*b6f0*/  ULDC UR14, c[0x0][0x14] ;  /* 0x00000500000e7ab9 */ /* 0x000fe20000000800 */
[----:B------:R-:W-:Y:S02]  /*b700*/  USHF.L.U32 UR12, UR15, UR12, URZ ;  /* 0x0000000c0f0c7299 */ /* 0x000fe4000800063f */
[----:B------:R-:W-:Y:S02]  /*b710*/  UIMAD.WIDE.U32 UR26, UR8, UR14, URZ ;  /* 0x0000000e081a72a5 */ /* 0x000fe4000f8e003f */
[----:B------:R-:W-:-:S02]  /*b720*/  UIMAD UR21, UR9, UR14, URZ ;  /* 0x0000000e091572a4 */ /* 0x000fc4000f8e023f */
[----:B------:R-:W-:Y:S02]  /*b730*/  ULOP3.LUT UR10, UR10, 0xffff, URZ, 0xc0, !UPT ;  /* 0x0000ffff0a0a7892 */ /* 0x000fe4000f8ec03f */
[----:B------:R-:W-:Y:S02]  /*b740*/  ULOP3.LUT UR6, UR6, 0x40, URZ, 0xc0, !UPT ;  /* 0x0000004006067892 */ /* 0x000fe4000f8ec03f */
[----:B------:R-:W-:Y:S02]  /*b750*/  ULOP3.LUT UR7, UR7, 0x1000, URZ, 0xc0, !UPT ;  /* 0x0000100007077892 */ /* 0x000fe4000f8ec03f */
[----:B------:R-:W-:Y:S02]  /*b760*/  ULOP3.LUT UR19, UR11, UR12, URZ, 0xfc, !UPT ;  /* 0x0000000c0b137292 */ /* 0x000fe4000f8efc3f */
[----:B------:R-:W-:Y:S02]  /*b770*/  UIADD3 UR21, UR27, UR21, URZ ;  /* 0x000000151b157290 */ /* 0x000fe4000fffe03f */
[----:B------:R-:W-:-:S12]  /*b780*/  USHF.L.U32 UR18, UR18, UR10, URZ ;  /* 0x0000000a12127299 */ /* 0x000fd8000800063f */
.L_x_305:
[----:B------:R-:W-:-:S03]  /*b790*/  UMOV UR8, 0xffffffff ;  /* 0xffffffff00087882 */ /* 0x000fc60000000000 */
[----:B------:R-:W-:Y:S05]  /*b7a0*/  BRA.DIV UR8, `(.L_x_295) ;  /* 0x0000000e08887947 */ /* 0x000fea000b800000 */
[----:B------:R-:W-:-:S13]  /*b7b0*/  ELECT P6, URZ, PT ;  /* 0x00000000003f782f */ /* 0x000fda00038c0000 */
.L_x_315:
[----:B------:R-:W0:Y:S01]  /*b7c0*/  LDC R4, c[0x0][0x28c] ;  /* 0x0000a300ff047b82 */ /* 0x000e220000000800 */
[----:B------:R-:W-:Y:S01]  /*b7d0*/  BSSY B1, `(.L_x_296) ;  /* 0x000003c000017945 */ /* 0x000fe20003800000 */
[----:B0-----:R-:W-:-:S13]  /*b7e0*/  ISETP.LT.OR P6, PT, R4, 0x1, !P6 ;  /* 0x000000010400780c */ /* 0x001fda00077c1670 */
[----:B------:R-:W-:Y:S05]  /*b7f0*/  @P6 BRA `(.L_x_297) ;  /* 0x0000000000e46947 */ /* 0x000fea0003800000 */
[----:B------:R-:W-:Y:S01]  /*b800*/  LEA R11, R11, UR25, 0x1 ;  /* 0x000000190b0b7c11 */ /* 0x000fe2000f8e08ff */
[----:B------:R-:W-:Y:S01]  /*b810*/  IMAD.MOV.U32 R21, RZ, RZ, RZ ;  /* 0x000000ffff157224 */ /* 0x000fe200078e00ff */
[----:B------:R-:W-:Y:S01]  /*b820*/  LEA R20, R20, UR6, 0x7 ;  /* 0x0000000614147c11 */ /* 0x000fe2000f8e38ff */
[----:B------:R-:W-:Y:S01]  /*b830*/  IMAD.MOV.U32 R5, RZ, RZ, R0 ;  /* 0x000000ffff057224 */ /* 0x000fe200078e0000 */
[----:B------:R-:W-:Y:S01]  /*b840*/  MOV R4, R8 ;  /* 0x0000000800047202 */ /* 0x000fe20000000f00 */
[----:B------:R-:W-:Y:S02]  /*b850*/  IMAD.MOV.U32 R6, RZ, RZ, R12 ;  /* 0x000000ffff067224 */ /* 0x000fe400078e000c */
[----:B------:R-:W-:-:S07]  /*b860*/  IMAD.SHL.U32 R15, R11, 0x80, RZ ;  /* 0x000000800b0f7824 */ /* 0x000fce00078e00ff */
.L_x_300:
[----:B------:R-:W0:Y:S01]  /*b870*/  S2R R14, SR_CgaCtaId ;  /* 0x00000000000e7919 */ /* 0x000e220000008800 */
[----:B------:R-:W-:Y:S02]  /*b880*/  MOV R7, 0x400 ;  /* 0x0000040000077802 */ /* 0x000fe40000000f00 */
[----:B------:R-:W-:-:S13]  /*b890*/  LOP3.LUT P1, RZ, R18, 0x7f, RZ, 0xc0, !PT ;  /* 0x0000007f12ff7812 */ /* 0x000fda000782c0ff */
[----:B------:R-:W1:Y:S01]  /*b8a0*/  @!P1 LDC R11, c[0x0][0x500] ;  /* 0x00014000ff0b9b82 */ /* 0x000e620000000800 */
[----:B0-----:R-:W-:Y:S02]  /*b8b0*/  LEA R22, R14, R7, 0x18 ;  /* 0x000000070e167211 */ /* 0x001fe400078ec0ff */
[----:B------:R-:W-:-:S03]  /*b8c0*/  SHF.L.U32 R7, R5, 0x1f, RZ ;  /* 0x0000001f05077819 */ /* 0x000fc600000006ff */
[----:B------:R-:W-:-:S04]  /*b8d0*/  IMAD R14, R6, 0x8, R22 ;  /* 0x00000008060e7824 */ /* 0x000fc800078e0216 */
[----:B------:R-:W0:Y:S02]  /*b8e0*/  SYNCS.PHASECHK.TRANS64.TRYWAIT P0, [R14+URZ+0x18], R7 ;  /* 0x000018070e0075a7 */ /* 0x000e24000800017f */
[----:B01----:R-:W-:Y:S05]  /*b8f0*/  @!P0 BRA `(.L_x_298) ;  /* 0x0000000c00548947 */ /* 0x003fea0003800000 */
.L_x_316:
[----:B0-----:R-:W-:Y:S01]  /*b900*/  PRMT R7, R9, 0x9910, RZ ;  /* 0x0000991009077816 */ /* 0x001fe200000000ff */
[----:B------:R0:W-:Y:S03]  /*b910*/  @!P1 SYNCS.ARRIVE.TRANS64 RZ, [R14+URZ], R11 ;  /* 0x0000000b0eff99a7 */ /* 0x0001e6000800003f */
[----:B------:R-:W-:-:S13]  /*b920*/  ISETP.NE.AND P0, PT, R7, 0x2, PT ;  /* 0x000000020700780c */ /* 0x000fda0003f05270 */
[----:B0-----:R-:W-:Y:S05]  /*b930*/  @P0 BRA `(.L_x_299) ;  /* 0x0000000000040947 */ /* 0x001fea0003800000 */
[----:B------:R-:W-:Y:S01]  /*b940*/  BPT.TRAP 0x1 ;  /* 0x000000040000795c */ /* 0x000fe20000300000 */
.L_x_299:
[----:B------:R-:W-:Y:S01]  /*b950*/  LEA R7, R6, UR25, 0x1 ;  /* 0x0000001906077c11 */ /* 0x000fe2000f8e08ff */
[----:B------:R-:W-:Y:S01]  /*b960*/  VIADD R4, R4, 0xffffffff ;  /* 0xffffffff04047836 */ /* 0x000fe20000000000 */
[----:B------:R-:W-:Y:S01]  /*b970*/  R2UR UR23, R15 ;  /* 0x000000000f1772ca */ /* 0x000fe200000e0000 */
[----:B------:R-:W-:Y:S01]  /*b980*/  UIADD3 UR14, UP0, UR28, 0xf0, URZ ;  /* 0x000000f01c0e7890 */ /* 0x000fe2000ff1e03f */
[----:B------:R-:W-:Y:S01]  /*b990*/  R2UR UR9, R14 ;  /* 0x000000000e0972ca */ /* 0x000fe200000e0000 */
[----:B------:R-:W-:Y:S01]  /*b9a0*/  IMAD.SHL.U32 R7, R7, 0x2000, RZ ;  /* 0x0000200007077824 */ /* 0x000fe200078e00ff */
[----:B------:R-:W-:Y:S01]  /*b9b0*/  R2UR UR10, R21 ;  /* 0x00000000150a72ca */ /* 0x000fe200000e0000 */
[----:B------:R-:W-:Y:S01]  /*b9c0*/  UIADD3 UR32, UP1, UR28, 0x1f0, URZ ;  /* 0x000001f01c207890 */ /* 0x000fe2000ff3e03f */
[----:B------:R-:W-:Y:S01]  /*b9d0*/  R2UR UR12, R13 ;  /* 0x000000000d0c72ca */ /* 0x000fe200000e0000 */
[--C-:B------:R-:W-:Y:S01]  /*b9e0*/  IMAD R11, R7, 0x2, R22.reuse ;  /* 0x00000002070b7824 */ /* 0x100fe200078e0216 */
[----:B------:R-:W-:Y:S01]  /*b9f0*/  LEA R7, R6, UR7, 0xd ;  /* 0x0000000706077c11 */ /* 0x000fe2000f8e68ff */
[----:B------:R-:W-:Y:S01]  /*ba00*/  UIADD3.X UR15, URZ, UR29, URZ, UP0, !UPT ;  /* 0x0000001d3f0f7290 */ /* 0x000fe200087fe43f */
[----:B------:R-:W-:Y:S01]  /*ba10*/  R2UR UR24, R20 ;  /* 0x00000000141872ca */ /* 0x000fe200000e0000 */
[----:B------:R-:W-:Y:S01]  /*ba20*/  UPRMT UR20, URZ, 0x5410, UR18 ;  /* 0x000054103f147896 */ /* 0x000fe20008000012 */
[----:B------:R-:W-:Y:S01]  /*ba30*/  R2UR UR8, R11 ;  /* 0x000000000b0872ca */ /* 0x000fe200000e0000 */
[----:B------:R-:W-:Y:S01]  /*ba40*/  IMAD R7, R7, 0x2, R22 ;  /* 0x0000000207077824 */ /* 0x000fe200078e0216 */
[----:B------:R-:W-:Y:S01]  /*ba50*/  ISETP.GT.AND P1, PT, R4, 0x1, PT ;  /* 0x000000010400780c */ /* 0x000fe20003f24270 */
[----:B------:R-:W-:Y:S01]  /*ba60*/  UPRMT UR30, URZ, 0x5410, UR19 ;  /* 0x000054103f1e7896 */ /* 0x000fe20008000013 */
[----:B------:R-:W-:Y:S01]  /*ba70*/  IADD3 R6, R6, 0x1, RZ ;  /* 0x0000000106067810 */ /* 0x000fe20007ffe0ff */
[----:B------:R-:W-:Y:S01]  /*ba80*/  UIADD3.X UR33, URZ, UR29, URZ, UP1, !UPT ;  /* 0x0000001d3f217290 */ /* 0x000fe20008ffe43f */
[----:B------:R-:W-:Y:S01]  /*ba90*/  R2UR UR11, R7 ;  /* 0x00000000070b72ca */ /* 0x000fe200000e0000 */
[----:B------:R-:W-:Y:S01]  /*baa0*/  UMOV UR16, 0x0 ;  /* 0x0000000000107882 */ /* 0x000fe20000000000 */
[----:B------:R-:W-:Y:S01]  /*bab0*/  UMOV UR17, 0x10000000 ;  /* 0x1000000000117882 */ /* 0x000fe20000000000 */
[----:B------:R-:W-:Y:S01]  /*bac0*/  ISETP.NE.AND P0, PT, R6, 0x3, PT ;  /* 0x000000030600780c */ /* 0x000fe20003f05270 */
[----:B------:R-:W-:-:S03]  /*bad0*/  VIADD R21, R21, 0x40 ;  /* 0x0000004015157836 */ /* 0x000fc60000000000 */
[----:B------:R-:W-:Y:S01]  /*bae0*/  UIADD3 UR8, UR8, 0x100, URZ ;  /* 0x0000010008087890 */ /* 0x000fe2000fffe03f */
[----:B------:R-:W-:Y:S02]  /*baf0*/  SEL R14, RZ, 0x1, P0 ;  /* 0x00000001ff0e7807 */ /* 0x000fe40000000000 */
[----:B------:R-:W-:Y:S02]  /*bb00*/  SEL R6, R6, RZ, P0 ;  /* 0x000000ff06067207 */ /* 0x000fe40000000000 */
[----:B------:R-:W-:Y:S01]  /*bb10*/  LOP3.LUT R5, R5, R14, RZ, 0x3c, !PT ;  /* 0x0000000e05057212 */ /* 0x000fe200078e3cff */
[----:B------:R-:W-:-:S03]  /*bb20*/  UIADD3 UR22, UR11, 0x18100, URZ ;  /* 0x000181000b167890 */ /* 0x000fc6000fffe03f */
[----:B------:R-:W-:Y:S02]  /*bb30*/  UMOV UR11, UR23 ;  /* 0x00000017000b7c82 */ /* 0x000fe40008000000 */
[----:B------:R0:W-:Y:S02]  /*bb40*/  UTMALDG.3D.MULTICAST [UR8], [UR14], UR20, desc[UR16] ;  /* 0x000010080e0073b4 */ /* 0x0001e40008011814 */
[----:B0-----:R-:W-:Y:S01]  /*bb50*/  UMOV UR8, UR22 ;  /* 0x0000001600087c82 */ /* 0x001fe20008000000 */
[----:B------:R-:W-:Y:S02]  /*bb60*/  UMOV UR11, UR24 ;  /* 0x00000018000b7c82 */ /* 0x000fe40008000000 */
[----:B------:R0:W-:Y:S02]  /*bb70*/  UTMALDG.3D.MULTICAST [UR8], [UR32], UR30, desc[UR16] ;  /* 0x00001008200073b4 */ /* 0x0001e4000801181e */
[----:B0-----:R-:W-:Y:S05]  /*bb80*/  @P1 BRA `(.L_x_300) ;  /* 0xfffffffc00381947 */ /* 0x001fea000383ffff */
.L_x_297:
[----:B------:R-:W-:Y:S05]  /*bb90*/  BSYNC B1 ;  /* 0x0000000000017941 */ /* 0x000fea0003800000 */
.L_x_296:
[----:B------:R-:W-:Y:S01]  /*bba0*/  LOP3.LUT P1, RZ, R10, 0xff, RZ, 0xc0, !PT ;  /* 0x000000ff0aff7812 */ /* 0x000fe2000782c0ff */
[C---:B------:R-:W-:Y:S01]  /*bbb0*/  IMAD.IADD R12, R3.reuse, 0x1, R12 ;  /* 0x00000001030c7824 */ /* 0x040fe200078e020c */
[----:B------:R-:W-:Y:S01]  /*bbc0*/  ULDC.64 UR8, c[0x0][0x650] ;  /* 0x0001940000087ab9 */ /* 0x000fe20000000a00 */
[C---:B------:R-:W-:Y:S01]  /*bbd0*/  ISETP.GE.U32.AND P2, PT, R3.reuse, 0x3, PT ;  /* 0x000000030300780c */ /* 0x040fe20003f46070 */
[----:B------:R-:W-:Y:S01]  /*bbe0*/  BSSY B1, `(.L_x_301) ;  /* 0x000006a000017945 */ /* 0x000fe20003800000 */
[----:B------:R-:W-:Y:S01]  /*bbf0*/  IMAD.MOV.U32 R11, RZ, RZ, -0x1 ;  /* 0xffffffffff0b7424 */ /* 0x000fe200078e00ff */
[----:B------:R-:W-:Y:S01]  /*bc00*/  ISETP.GT.U32.AND P0, PT, R12, 0x2, PT ;  /* 0x000000020c00780c */ /* 0x000fe20003f04070 */
[----:B------:R-:W-:Y:S01]  /*bc10*/  IMAD.MOV.U32 R20, RZ, RZ, -0x1 ;  /* 0xffffffffff147424 */ /* 0x000fe200078e00ff */
[----:B------:R-:W-:Y:S01]  /*bc20*/  PRMT R10, RZ, 0x7610, R10 ;  /* 0x00007610ff0a7816 */ /* 0x000fe2000000000a */
[----:B------:R-:W-:Y:S01]  /*bc30*/  IMAD.MOV.U32 R13, RZ, RZ, -0x1 ;  /* 0xffffffffff0d7424 */ /* 0x000fe200078e00ff */
[----:B------:R-:W-:-:S03]  /*bc40*/  ISETP.LT.U32.AND P0, PT, R3, 0x3, P0 ;  /* 0x000000030300780c */ /* 0x000fc60000701070 */
[----:B------:R-:W0:Y:S01]  /*bc50*/  @P1 S2R R5, SR_CgaCtaId ;  /* 0x0000000000051919 */ /* 0x000e220000008800 */
[----:B------:R-:W-:-:S04]  /*bc60*/  @P1 MOV R4, 0x400 ;  /* 0x0000040000041802 */ /* 0x000fc80000000f00 */
[----:B0-----:R-:W-:Y:S01]  /*bc70*/  @P1 LEA R6, R5, R4, 0x18 ;  /* 0x0000000405061211 */ /* 0x001fe200078ec0ff */
[----:B------:R-:W-:-:S03]  /*bc80*/  IMAD.WIDE.U32 R4, R12, -0x55555555, RZ ;  /* 0xaaaaaaab0c047825 */ /* 0x000fc600078e00ff */
[----:B------:R0:W-:Y:S01]  /*bc90*/  @P1 SYNCS.ARRIVE.TRANS64.A1T0 RZ, [R6+URZ+0x48], RZ ;  /* 0x000048ff06ff19a7 */ /* 0x0001e2000810003f */
[----:B------:R-:W-:Y:S02]  /*bca0*/  IADD3 R16, P1, R16, UR26, RZ ;  /* 0x0000001a10107c10 */ /* 0x000fe4000ff3e0ff */
[----:B------:R-:W-:Y:S02]  /*bcb0*/  SHF.R.U32.HI R7, RZ, 0x1, R5 ;  /* 0x00000001ff077819 */ /* 0x000fe40000011605 */
[----:B------:R-:W-:Y:S02]  /*bcc0*/  SEL R5, RZ, 0x1, !P0 ;  /* 0x00000001ff057807 */ /* 0x000fe40004000000 */
[----:B------:R-:W-:Y:S01]  /*bcd0*/  IADD3.X R17, R17, UR21, RZ, P1, !PT ;  /* 0x0000001511117c10 */ /* 0x000fe20008ffe4ff */
[----:B------:R-:W-:Y:S01]  /*bce0*/  IMAD R12, R7, -0x3, R12 ;  /* 0xfffffffd070c7824 */ /* 0x000fe200078e020c */
[----:B------:R-:W-:Y:S02]  /*bcf0*/  ISETP.GE.U32.AND P0, PT, R16, UR8, PT ;  /* 0x0000000810007c0c */ /* 0x000fe4000bf06070 */
[----:B------:R-:W-:-:S02]  /*bd00*/  LOP3.LUT R0, R0, R5, RZ, 0x3c, !PT ;  /* 0x0000000500007212 */ /* 0x000fc400078e3cff */
[----:B------:R-:W-:Y:S02]  /*bd10*/  ISETP.GE.U32.AND.EX P0, PT, R17, UR9, PT, P0 ;  /* 0x0000000911007c0c */ /* 0x000fe4000bf06100 */
[----:B------:R-:W-:Y:S02]  /*bd20*/  @P2 LOP3.LUT R0, R0, 0x1, R7, 0x78, !PT ;  /* 0x0000000100002812 */ /* 0x000fe400078e7807 */
[----:B------:R-:W-:-:S09]  /*bd30*/  PRMT R4, RZ, 0x7610, R4 ;  /* 0x00007610ff047816 */ /* 0x000fd20000000004 */
[----:B0-----:R-:W-:Y:S05]  /*bd40*/  @P0 BRA `(.L_x_302) ;  /* 0x00000004004c0947 */ /* 0x001fea0003800000 */
[----:B------:R-:W0:Y:S01]  /*bd50*/  S2R R14, SR_CTAID.X ;  /* 0x00000000000e7919 */ /* 0x000e220000002500 */
[----:B------:R-:W-:Y:S01]  /*bd60*/  ULDC.64 UR8, c[0x0][0x628] ;  /* 0x00018a0000087ab9 */ /* 0x000fe20000000a00 */
[----:B------:R-:W1:Y:S01]  /*bd70*/  LDC R15, c[0x0][0x144] ;  /* 0x00005100ff0f7b82 */ /* 0x000e620000000800 */
[----:B------:R-:W-:Y:S01]  /*bd80*/  ISETP.NE.U32.AND P0, PT, RZ, UR8, PT ;  /* 0x00000008ff007c0c */ /* 0x000fe2000bf05070 */
[----:B------:R-:W2:Y:S01]  /*bd90*/  S2R R11, SR_CTAID.Y ;  /* 0x00000000000b7919 */ /* 0x000ea20000002600 */
[----:B------:R-:W-:Y:S01]  /*bda0*/  ULDC UR10, c[0x0][0x150] ;  /* 0x00005400000a7ab9 */ /* 0x000fe20000000800 */
[----:B------:R-:W-:Y:S01]  /*bdb0*/  ULDC UR11, c[0x0][0x630] ;  /* 0x00018c00000b7ab9 */ /* 0x000fe20000000800 */
[----:B------:R-:W-:Y:S01]  /*bdc0*/  ISETP.NE.AND.EX P0, PT, RZ, UR9, PT, P0 ;  /* 0x00000009ff007c0c */ /* 0x000fe2000bf05300 */
[----:B------:R-:W-:Y:S01]  /*bdd0*/  IMAD.MOV.U32 R4, RZ, RZ, R16 ;  /* 0x000000ffff047224 */ /* 0x000fe200078e0010 */
[----:B0-----:R-:W-:-:S05]  /*bde0*/  I2FP.F32.U32 R5, R14 ;  /* 0x0000000e00057245 */ /* 0x001fca0000201000 */
[----:B------:R-:W-:Y:S01]  /*bdf0*/  FMUL R20, R5, UR10 ;  /* 0x0000000a05147c20 */ /* 0x000fe20008400000 */
[----:B------:R-:W-:-:S05]  /*be00*/  MOV R5, R17 ;  /* 0x0000001100057202 */ /* 0x000fca0000000f00 */
[----:B--2---:R-:W-:Y:S05]  /*be10*/  @!P0 BRA `(.L_x_303) ;  /* 0x0000000000288947 */ /* 0x004fea0003800000 */
[----:B------:R-:W-:Y:S02]  /*be20*/  ULDC UR10, c[0x0][0x634] ;  /* 0x00018d00000a7ab9 */ /* 0x000fe40000000800 */
[----:B------:R-:W-:-:S05]  /*be30*/  IADD3 R5, P0, R16, UR10, RZ ;  /* 0x0000000a10057c10 */ /* 0x000fca000ff1e0ff */
[----:B------:R-:W-:-:S04]  /*be40*/  IMAD.X R13, RZ, RZ, R17, P0 ;  /* 0x000000ffff0d7224 */ /* 0x000fc800000e0611 */
[----:B------:R-:W-:-:S04]  /*be50*/  IMAD.WIDE.U32 R6, R13, UR8, RZ ;  /* 0x000000080d067c25 */ /* 0x000fc8000f8e00ff */
[----:B------:R-:W-:-:S04]  /*be60*/  IMAD.WIDE.U32 R6, P0, R5, UR9, R6 ;  /* 0x0000000905067c25 */ /* 0x000fc8000f800006 */
[----:B------:R-:W-:-:S04]  /*be70*/  IMAD.WIDE.U32 R4, R5, UR8, RZ ;  /* 0x0000000805047c25 */ /* 0x000fc8000f8e00ff */
[----:B------:R-:W-:Y:S01]  /*be80*/  IMAD.MOV.U32 R4, RZ, RZ, R7 ;  /* 0x000000ffff047224 */ /* 0x000fe200078e0007 */
[----:B------:R-:W-:Y:S01]  /*be90*/  IADD3 RZ, P1, R5, R6, RZ ;  /* 0x0000000605ff7210 */ /* 0x000fe20007f3e0ff */
[----:B------:R-:W-:-:S04]  /*bea0*/  IMAD.X R5, RZ, RZ, RZ, P0 ;  /* 0x000000ffff057224 */ /* 0x000fc800000e06ff */
[----:B------:R-:W-:-:S08]  /*beb0*/  IMAD.WIDE.U32.X R4, R13, UR9, R4, P1 ;  /* 0x000000090d047c25 */ /* 0x000fd000088e0404 */
.L_x_303:
[--C-:B------:R-:W-:Y:S01]  /*bec0*/  SHF.R.U64 R13, R4, UR11, R5.reuse ;  /* 0x0000000b040d7c19 */ /* 0x100fe20008001205 */
[----:B------:R-:W0:Y:S01]  /*bed0*/  F2I.U32.TRUNC.NTZ R20, R20 ;  /* 0x0000001400147305 */ /* 0x000e22000020f000 */
[----:B------:R-:W-:Y:S01]  /*bee0*/  SHF.R.U32.HI R4, RZ, UR11, R5 ;  /* 0x0000000bff047c19 */ /* 0x000fe20008011605 */
[----:B------:R-:W-:Y:S01]  /*bef0*/  ULDC.64 UR8, c[0x0][0x620] ;  /* 0x0001880000087ab9 */ /* 0x000fe20000000a00 */
[----:B------:R-:W-:Y:S01]  /*bf00*/  IADD3 R7, P0, RZ, -R13, RZ ;  /* 0x8000000dff077210 */ /* 0x000fe20007f1e0ff */
[----:B------:R-:W-:Y:S01]  /*bf10*/  ULDC.64 UR10, c[0x0][0x640] ;  /* 0x00019000000a7ab9 */ /* 0x000fe20000000a00 */
[----:B------:R-:W2:Y:S03]  /*bf20*/  LDC R22, c[0x0][0x148] ;  /* 0x00005200ff167b82 */ /* 0x000ea60000000800 */
[----:B------:R-:W-:Y:S01]  /*bf30*/  IMAD.X R4, RZ, RZ, ~R4, P0 ;  /* 0x000000ffff047224 */ /* 0x000fe200000e0e04 */
[----:B------:R-:W-:-:S03]  /*bf40*/  ISETP.NE.U32.AND P0, PT, RZ, UR10, PT ;  /* 0x0000000aff007c0c */ /* 0x000fc6000bf05070 */
[----:B------:R-:W-:Y:S01]  /*bf50*/  IMAD R6, R4, UR8, RZ ;  /* 0x0000000804067c24 */ /* 0x000fe2000f8e02ff */
[----:B------:R-:W-:Y:S01]  /*bf60*/  ISETP.NE.AND.EX P0, PT, RZ, UR11, PT, P0 ;  /* 0x0000000bff007c0c */ /* 0x000fe2000bf05300 */
[----:B------:R-:W-:Y:S01]  /*bf70*/  IMAD.WIDE.U32 R4, R7, UR8, R16 ;  /* 0x0000000807047c25 */ /* 0x000fe2000f8e0010 */
[----:B------:R-:W-:-:S03]  /*bf80*/  ULDC UR8, c[0x0][0x618] ;  /* 0x0001860000087ab9 */ /* 0x000fc60000000800 */
[----:B------:R-:W-:Y:S01]  /*bf90*/  IMAD R7, R7, UR9, R6 ;  /* 0x0000000907077c24 */ /* 0x000fe2000f8e0206 */
[----:B------:R-:W-:Y:S01]  /*bfa0*/  ULDC UR9, c[0x0][0x154] ;  /* 0x0000550000097ab9 */ /* 0x000fe20000000800 */
[----:B0-----:R-:W-:Y:S02]  /*bfb0*/  IMAD.MOV R6, RZ, RZ, -R20 ;  /* 0x000000ffff067224 */ /* 0x001fe400078e0a14 */
[----:B------:R-:W-:Y:S02]  /*bfc0*/  IMAD.IADD R5, R5, 0x1, R7 ;  /* 0x0000000105057824 */ /* 0x000fe400078e0207 */
[----:B-1----:R-:W-:Y:S01]  /*bfd0*/  IMAD R14, R15, R6, R14 ;  /* 0x000000060f0e7224 */ /* 0x002fe200078e020e */
[----:B------:R-:W-:Y:S02]  /*bfe0*/  I2FP.F32.U32 R6, R11 ;  /* 0x0000000b00067245 */ /* 0x000fe40000201000 */
[--C-:B------:R-:W-:Y:S02]  /*bff0*/  SHF.R.U64 R15, R4, UR8, R5.reuse ;  /* 0x00000008040f7c19 */ /* 0x100fe40008001205 */
[----:B------:R-:W-:Y:S01]  /*c000*/  SHF.R.U32.HI R4, RZ, UR8, R5 ;  /* 0x00000008ff047c19 */ /* 0x000fe20008011605 */
[----:B------:R-:W-:Y:S01]  /*c010*/  FMUL R6, R6, UR9 ;  /* 0x0000000906067c20 */ /* 0x000fe20008400000 */
[----:B------:R-:W-:-:S02]  /*c020*/  ULDC UR8, c[0x0][0x608] ;  /* 0x0001820000087ab9 */ /* 0x000fc40000000800 */
[--C-:B------:R-:W-:Y:S01]  /*c030*/  SHF.R.U64 R21, R15, UR8, R4.reuse ;  /* 0x000000080f157c19 */ /* 0x100fe20008001204 */
[----:B------:R0:W1:Y:S01]  /*c040*/  F2I.U32.TRUNC.NTZ R24, R6 ;  /* 0x0000000600187305 */ /* 0x000062000020f000 */
[----:B------:R-:W-:Y:S01]  /*c050*/  SHF.R.U32.HI R4, RZ, UR8, R4 ;  /* 0x00000008ff047c19 */ /* 0x000fe20008011604 */
[----:B------:R-:W-:-:S03]  /*c060*/  ULDC UR8, c[0x0][0x658] ;  /* 0x0001960000087ab9 */ /* 0x000fc60000000800 */
[--C-:B------:R-:W-:Y:S02]  /*c070*/  SHF.R.U64 R20, R21, UR8, R4.reuse ;  /* 0x0000000815147c19 */ /* 0x100fe40008001204 */
[----:B------:R-:W-:-:S03]  /*c080*/  SHF.R.U32.HI R23, RZ, UR8, R4 ;  /* 0x00000008ff177c19 */ /* 0x000fc60008011604 */
[----:B------:R-:W-:Y:S01]  /*c090*/  IMAD.MOV.U32 R4, RZ, RZ, R20 ;  /* 0x000000ffff047224 */ /* 0x000fe200078e0014 */
[----:B------:R-:W-:Y:S01]  /*c0a0*/  MOV R5, R23 ;  /* 0x0000001700057202 */ /* 0x000fe20000000f00 */
[----:B0-----:R-:W-:Y:S06]  /*c0b0*/  @!P0 BRA `(.L_x_304) ;  /* 0x0000000000288947 */ /* 0x001fec0003800000 */
        /* <DEDUP_REMOVED lines=10> */
.L_x_304:
[----:B------:R-:W-:Y:S01]  /*c160*/  ISETP.NE.AND P0, PT, R2, 0x1, PT ;  /* 0x000000010200780c */ /* 0x000fe20003f05270 */
[----:B------:R-:W-:Y:S01]  /*c170*/  ULDC UR8, c[0x0][0x648] ;  /* 0x0001920000087ab9 */ /* 0x000fe20000000800 */
[----:B-1----:R-:W-:Y:S01]  /*c180*/  IMAD.MOV R24, RZ, RZ, -R24 ;  /* 0x000000ffff187224 */ /* 0x002fe200078e0a18 */
[----:B------:R-:W-:Y:S01]  /*c190*/  SHF.R.U64 R4, R4, UR8, R5 ;  /* 0x0000000804047c19 */ /* 0x000fe20008001205 */
[----:B------:R-:W-:Y:S01]  /*c1a0*/  ULDC UR8, c[0x0][0x638] ;  /* 0x00018e0000087ab9 */ /* 0x000fe20000000800 */
[----:B------:R-:W-:Y:S01]  /*c1b0*/  LOP3.LUT R21, R21, UR13, RZ, 0xc0, !PT ;  /* 0x0000000d15157c12 */ /* 0x000fe2000f8ec0ff */
[----:B------:R-:W-:Y:S02]  /*c1c0*/  ULDC UR9, c[0x0][0x610] ;  /* 0x0001840000097ab9 */ /* 0x000fe40000000800 */
[----:B------:R-:W-:Y:S02]  /*c1d0*/  IMAD.MOV R5, RZ, RZ, -R4 ;  /* 0x000000ffff057224 */ /* 0x000fe400078e0a04 */
[----:B------:R-:W-:-:S02]  /*c1e0*/  IMAD R21, R4, UR5, R21 ;  /* 0x0000000504157c24 */ /* 0x000fc4000f8e0215 */
[----:B------:R-:W-:Y:S01]  /*c1f0*/  IMAD R20, R5, UR8, R20 ;  /* 0x0000000805147c24 */ /* 0x000fe2000f8e0214 */
[----:B------:R-:W-:Y:S01]  /*c200*/  ULDC UR8, c[0x0][0x600] ;  /* 0x0001800000087ab9 */ /* 0x000fe20000000800 */
[----:B--2---:R-:W-:Y:S01]  /*c210*/  @P0 IMAD R14, R22, R24, R11 ;  /* 0x00000018160e0224 */ /* 0x004fe200078e020b */
[----:B------:R-:W-:Y:S01]  /*c220*/  LOP3.LUT R11, R15, UR4, RZ, 0xc0, !PT ;  /* 0x000000040f0b7c12 */ /* 0x000fe2000f8ec0ff */
[----:B------:R-:W-:Y:S02]  /*c230*/  IMAD.MOV.U32 R4, RZ, RZ, 0x1 ;  /* 0x00000001ff047424 */ /* 0x000fe400078e00ff */
[----:B------:R-:W-:Y:S02]  /*c240*/  IMAD R14, R21, UR9, R14 ;  /* 0x00000009150e7c24 */ /* 0x000fe4000f8e020e */
[----:B------:R-:W-:-:S05]  /*c250*/  IMAD R11, R20, UR8, R11 ;  /* 0x00000008140b7c24 */ /* 0x000fca000f8e020b */
[----:B------:R-:W-:Y:S02]  /*c260*/  SEL R20, R11, R14, !P0 ;  /* 0x0000000e0b147207 */ /* 0x000fe40004000000 */
[----:B------:R-:W-:-:S07]  /*c270*/  SEL R11, R14, R11, !P0 ;  /* 0x0000000b0e0b7207 */ /* 0x000fce0004000000 */
.L_x_302:
[----:B------:R-:W-:Y:S05]  /*c280*/  BSYNC B1 ;  /* 0x0000000000017941 */ /* 0x000fea0003800000 */
.L_x_301:
[----:B------:R-:W-:-:S13]  /*c290*/  LOP3.LUT P0, RZ, R4, 0xff, RZ, 0xc0, !PT ;  /* 0x000000ff04ff7812 */ /* 0x000fda000780c0ff */
[----:B------:R-:W-:Y:S05]  /*c2a0*/  @P0 BRA `(.L_x_305) ;  /* 0xfffffff400380947 */ /* 0x000fea000383ffff */
[----:B------:R-:W-:Y:S05]  /*c2b0*/  BSYNC B0 ;  /* 0x0000000000007941 */ /* 0x000fea0003800000 */
.L_x_294:
[----:B------:R-:W-:-:S03]  /*c2c0*/  UMOV UR8, 0xffffffff ;  /* 0xffffffff00087882 */ /* 0x000fc60000000000 */
[----:B------:R-:W-:Y:S05]  /*c2d0*/  BRA.DIV UR8, `(.L_x_306) ;  /* 0x0000000208f07947 */ /* 0x000fea000b800000 */
[----:B------:R-:W-:-:S13]  /*c2e0*/  ELECT P6, URZ, PT ;  /* 0x00000000003f782f */ /* 0x000fda00038c0000 */
.L_x_319:
[----:B------:R-:W-:Y:S04]  /*c2f0*/  BSSY B0, `(.L_x_307) ;  /* 0x0000022000007945 */ /* 0x000fe80003800000 */
[----:B------:R-:W-:Y:S05]  /*c300*/  @!P6 BRA `(.L_x_308) ;  /* 0x000000000080e947 */ /* 0x000fea0003800000 */
[----:B------:R-:W-:-:S04]  /*c310*/  LOP3.LUT R19, R19, 0x2, RZ, 0xfc, !PT ;  /* 0x0000000213137812 */ /* 0x000fc800078efcff */
[----:B------:R-:W-:-:S13]  /*c320*/  ISETP.NE.AND P0, PT, R19, 0x3, PT ;  /* 0x000000031300780c */ /* 0x000fda0003f05270 */
[----:B------:R-:W-:Y:S05]  /*c330*/  @!P0 BRA `(.L_x_309) ;  /* 0x0000000000048947 */ /* 0x000fea0003800000 */
[----:B------:R-:W-:Y:S01]  /*c340*/  BPT.TRAP 0x1 ;  /* 0x000000040000795c */ /* 0x000fe20000300000 */
.L_x_309:
[----:B------:R-:W0:Y:S01]  /*c350*/  S2R R3, SR_CgaCtaId ;  /* 0x0000000000037919 */ /* 0x000e220000008800 */
[----:B------:R-:W-:-:S04]  /*c360*/  MOV R2, 0x400 ;  /* 0x0000040000027802 */ /* 0x000fc80000000f00 */
[----:B0-----:R-:W-:Y:S02]  /*c370*/  LEA R3, R3, R2, 0x18 ;  /* 0x0000000203037211 */ /* 0x001fe400078ec0ff */
[----:B------:R-:W-:-:S03]  /*c380*/  SHF.L.U32 R2, R0, 0x1f, RZ ;  /* 0x0000001f00027819 */ /* 0x000fc600000006ff */
[----:B------:R-:W-:-:S05]  /*c390*/  VIADD R3, R3, 0x18 ;  /* 0x0000001803037836 */ /* 0x000fca0000000000 */
[C---:B------:R-:W-:Y:S01]  /*c3a0*/  LEA R7, R12.reuse, R3, 0x3 ;  /* 0x000000030c077211 */ /* 0x040fe200078e18ff */
[----:B------:R-:W-:-:S03]  /*c3b0*/  VIADD R12, R12, 0x1 ;  /* 0x000000010c0c7836 */ /* 0x000fc60000000000 */
[----:B------:R-:W0:Y:S02]  /*c3c0*/  SYNCS.PHASECHK.TRANS64.TRYWAIT P0, [R7+URZ], R2 ;  /* 0x00000002070075a7 */ /* 0x000e24000800017f */
[----:B------:R-:W-:-:S04]  /*c3d0*/  ISETP.NE.AND P1, PT, R12, 0x3, PT ;  /* 0x000000030c00780c */ /* 0x000fc80003f25270 */
[----:B------:R-:W-:Y:S02]  /*c3e0*/  SEL R5, RZ, 0x1, P1 ;  /* 0x00000001ff057807 */ /* 0x000fe40000800000 */
[----:B------:R-:W-:Y:S02]  /*c3f0*/  SEL R12, R12, RZ, P1 ;  /* 0x000000ff0c0c7207 */ /* 0x000fe40000800000 */
[----:B------:R-:W-:-:S03]  /*c400*/  LOP3.LUT R5, R0, R5, RZ, 0x3c, !PT ;  /* 0x0000000500057212 */ /* 0x000fc600078e3cff */
[----:B------:R-:W-:Y:S01]  /*c410*/  IMAD R9, R12, 0x8, R3 ;  /* 0x000000080c097824 */ /* 0x000fe200078e0203 */
[----:B------:R-:W-:Y:S01]  /*c420*/  SHF.L.U32 R4, R5, 0x1f, RZ ;  /* 0x0000001f05047819 */ /* 0x000fe200000006ff */
[----:B0-----:R-:W-:Y:S06]  /*c430*/  @!P0 BRA `(.L_x_310) ;  /* 0x0000000000b88947 */ /* 0x001fec0003800000 */
.L_x_320:
[----:B------:R-:W1:Y:S01]  /*c440*/  SYNCS.PHASECHK.TRANS64.TRYWAIT P0, [R9+URZ], R4 ;  /* 0x00000004090075a7 */ /* 0x000e62000800017f */
[----:B------:R-:W-:-:S05]  /*c450*/  VIADD R0, R12, 0x1 ;  /* 0x000000010c007836 */ /* 0x000fca0000000000 */
[----:B------:R-:W-:-:S04]  /*c460*/  ISETP.NE.AND P1, PT, R0, 0x3, PT ;  /* 0x000000030000780c */ /* 0x000fc80003f25270 */
[----:B0-----:R-:W-:Y:S02]  /*c470*/  SEL R2, RZ, 0x1, P1 ;  /* 0x00000001ff027807 */ /* 0x001fe40000800000 */
[----:B------:R-:W-:Y:S02]  /*c480*/  SEL R0, R0, RZ, P1 ;  /* 0x000000ff00007207 */ /* 0x000fe40000800000 */
[----:B------:R-:W-:Y:S01]  /*c490*/  LOP3.LUT R2, R5, R2, RZ, 0x3c, !PT ;  /* 0x0000000205027212 */ /* 0x000fe200078e3cff */
[----:B-1----:R-:W-:Y:S06]  /*c4a0*/  @!P0 BRA `(.L_x_311) ;  /* 0x0000000000b08947 */ /* 0x002fec0003800000 */
.L_x_321:
[----:B------:R-:W-:Y:S01]  /*c4b0*/  IMAD R3, R0, 0x8, R3 ;  /* 0x0000000800037824 */ /* 0x000fe200078e0203 */
[----:B------:R-:W-:-:S07]  /*c4c0*/  SHF.L.U32 R0, R2, 0x1f, RZ ;  /* 0x0000001f02007819 */ /* 0x000fce00000006ff */
.L_x_312:
[----:B-1----:R1:W2:Y:S02]  /*c4d0*/  SYNCS.PHASECHK.TRANS64.TRYWAIT P0, [R3+URZ], R0 ;  /* 0x00000000030075a7 */ /* 0x0022a4000800017f */
[----:B--2---:R-:W-:Y:S05]  /*c4e0*/  @!P0 NANOSLEEP.SYNCS 0x989680 ;  /* 0x009896800000895d */ /* 0x004fea0003900000 */
[----:B------:R-:W2:Y:S02]  /*c4f0*/  @!P0 SYNCS.PHASECHK.TRANS64 P0, [R3+URZ], R0 ;  /* 0x00000000030085a7 */ /* 0x000ea4000800007f */
[----:B--2---:R-:W-:Y:S05]  /*c500*/  @!P0 BRA `(.L_x_312) ;  /* 0xfffffffc00f08947 */ /* 0x004fea000383ffff */
.L_x_308:
[----:B------:R-:W-:Y:S05]  /*c510*/  BSYNC B0 ;  /* 0x0000000000007941 */ /* 0x000fea0003800000 */
.L_x_307:
[----:B------:R-:W-:Y:S05]  /*c520*/  EXIT ;  /* 0x000000000000794d */ /* 0x000fea0003800000 */
.L_x_21:
[----:B----4-:R4:W0:Y:S02]  /*c530*/  SYNCS.PHASECHK.TRANS64.TRYWAIT P1, [R3+URZ], R0 ;  /* 0x00000000030075a7 */ /* 0x010824000802017f */
[----:B0-----:R-:W-:Y:S05]  /*c540*/  @!P1 NANOSLEEP.SYNCS 0x989680 ;  /* 0x009896800000995d */ /* 0x001fea0003900000 */
[----:B------:R-:W0:Y:S02]  /*c550*/  @!P1 SYNCS.PHASECHK.TRANS64 P1, [R3+URZ], R0 ;  /* 0x00000000030095a7 */ /* 0x000e24000802007f */
[----:B0-----:R-:W-:Y:S05]  /*c560*/  @!P1 BRA `(.L_x_21) ;  /* 0xfffffffc00f09947 */ /* 0x001fea000383ffff */
[----:B------:R-:W-:Y:S05]  /*c570*/  BRA `(.L_x_20) ;  /* 0xffffff4c00e07947 */ /* 0x000fea000383ffff */
.L_x_26:
[----:B-1----:R1:W3:Y:S02]  /*c580*/  SYNCS.PHASECHK.TRANS64.TRYWAIT P1, [R5+URZ], R4 ;  /* 0x00000004050075a7 */ /* 0x0022e4000802017f */
[----:B---3--:R-:W-:Y:S05]  /*c590*/  @!P1 NANOSLEEP.SYNCS 0x989680 ;  /* 0x009896800000995d */ /* 0x008fea0003900000 */
[----:B------:R-:W3:Y:S02]  /*c5a0*/  @!P1 SYNCS.PHASECHK.TRANS64 P1, [R5+URZ], R4 ;  /* 0x00000004050095a7 */ /* 0x000ee4000802007f */
[----:B---3--:R-:W-:Y:S05]  /*c5b0*/  @!P1 BRA `(.L_x_26) ;  /* 0xfffffffc00f09947 */ /* 0x008fea000383ffff */
[----:B------:R-:W-:Y:S05]  /*c5c0*/  BRA `(.L_x_25) ;  /* 0xffffff5400207947 */ /* 0x000fea000383ffff */
.L_x_295:
[----:B------:R-:W-:Y:S01]  /*c5d0*/  BSSY B1, `(.L_x_313) ;  /* 0x0000006000017945 */ /* 0x000fe20003800000 */
[----:B------:R-:W-:-:S07]  /*c5e0*/  IMAD.MOV.U32 R15, RZ, RZ, -0x1 ;  /* 0xffffffffff0f7424 */ /* 0x000fce00078e00ff */
[----:B------:R-:W-:Y:S05]  /*c5f0*/  WARPSYNC.COLLECTIVE R15, `(.L_x_314) ;  /* 0x000000000f0c7348 */ /* 0x000fea0003c00000 */
[----:B------:R-:W-:Y:S02]  /*c600*/  ELECT P6, UR62, PT ;  /* 0x00000000003e782f */ /* 0x000fe400038c0000 */
[----:B------:R-:W-:Y:S01]  /*c610*/  MOV R14, UR62 ;  /* 0x0000003e000e7c02 */ /* 0x000fe20008000f00 */
[----:B------:R-:W-:Y:S10]  /*c620*/  ENDCOLLECTIVE ;  /* 0x000000000000791b */ /* 0x000ff40003800000 */
.L_x_314:
[----:B------:R-:W-:Y:S05]  /*c630*/  BSYNC B1 ;  /* 0x0000000000017941 */ /* 0x000fea0003800000 */
.L_x_313:
[----:B------:R-:W-:Y:S05]  /*c640*/  BRA `(.L_x_315) ;  /* 0xfffffff0005c7947 */ /* 0x000fea000383ffff */
.L_x_298:
[----:B0-----:R0:W1:Y:S02]  /*c650*/  SYNCS.PHASECHK.TRANS64.TRYWAIT P0, [R14+URZ+0x18], R7 ;  /* 0x000018070e0075a7 */ /* 0x001064000800017f */
[----:B-1----:R-:W-:Y:S05]  /*c660*/  @!P0 NANOSLEEP.SYNCS 0x989680 ;  /* 0x009896800000895d */ /* 0x002fea0003900000 */
[----:B------:R-:W1:Y:S02]  /*c670*/  @!P0 SYNCS.PHASECHK.TRANS64 P0, [R14+URZ+0x18], R7 ;  /* 0x000018070e0085a7 */ /* 0x000e64000800007f */
[----:B-1----:R-:W-:Y:S05]  /*c680*/  @!P0 BRA `(.L_x_298) ;  /* 0xfffffffc00f08947 */ /* 0x002fea000383ffff */
[----:B------:R-:W-:Y:S05]  /*c690*/  BRA `(.L_x_316) ;  /* 0xfffffff000987947 */ /* 0x000fea000383ffff */
.L_x_306:
[----:B------:R-:W-:Y:S01]  /*c6a0*/  BSSY B0, `(.L_x_317) ;  /* 0x0000006000007945 */ /* 0x000fe20003800000 */
[----:B------:R-:W-:-:S07]  /*c6b0*/  IMAD.MOV.U32 R15, RZ, RZ, -0x1 ;  /* 0xffffffffff0f7424 */ /* 0x000fce00078e00ff */
[----:B------:R-:W-:Y:S05]  /*c6c0*/  WARPSYNC.COLLECTIVE R15, `(.L_x_318) ;  /* 0x000000000f0c7348 */ /* 0x000fea0003c00000 */
[----:B------:R-:W-:Y:S02]  /*c6d0*/  ELECT P6, UR62, PT ;  /* 0x00000000003e782f */ /* 0x000fe400038c0000 */
[----:B------:R-:W-:Y:S01]  /*c6e0*/  MOV R14, UR62 ;  /* 0x0000003e000e7c02 */ /* 0x000fe20008000f00 */
[----:B------:R-:W-:Y:S10]  /*c6f0*/  ENDCOLLECTIVE ;  /* 0x000000000000791b */ /* 0x000ff40003800000 */
.L_x_318:
[----:B------:R-:W-:Y:S05]  /*c700*/  BSYNC B0 ;  /* 0x0000000000007941 */ /* 0x000fea0003800000 */
.L_x_317:
[----:B------:R-:W-:Y:S05]  /*c710*/  BRA `(.L_x_319) ;  /* 0xfffffff800f47947 */ /* 0x000fea000383ffff */
.L_x_310:
[----:B0-----:R0:W1:Y:S02]  /*c720*/  SYNCS.PHASECHK.TRANS64.TRYWAIT P0, [R7+URZ], R2 ;  /* 0x00000002070075a7 */ /* 0x001064000800017f */
[----:B-1----:R-:W-:Y:S05]  /*c730*/  @!P0 NANOSLEEP.SYNCS 0x989680 ;  /* 0x009896800000895d */ /* 0x002fea0003900000 */
[----:B------:R-:W1:Y:S02]  /*c740*/  @!P0 SYNCS.PHASECHK.TRANS64 P0, [R7+URZ], R2 ;  /* 0x00000002070085a7 */ /* 0x000e64000800007f */
[----:B-1----:R-:W-:Y:S05]  /*c750*/  @!P0 BRA `(.L_x_310) ;  /* 0xfffffffc00f08947 */ /* 0x002fea000383ffff */
[----:B------:R-:W-:Y:S05]  /*c760*/  BRA `(.L_x_320) ;  /* 0xfffffffc00347947 */ /* 0x000fea000383ffff */
.L_x_311:
[----:B0-----:R0:W1:Y:S02]  /*c770*/  SYNCS.PHASECHK.TRANS64.TRYWAIT P0, [R9+URZ], R4 ;  /* 0x00000004090075a7 */ /* 0x001064000800017f */
[----:B-1----:R-:W-:Y:S05]  /*c780*/  @!P0 NANOSLEEP.SYNCS 0x989680 ;  /* 0x009896800000895d */ /* 0x002fea0003900000 */
[----:B------:R-:W1:Y:S02]  /*c790*/  @!P0 SYNCS.PHASECHK.TRANS64 P0, [R9+URZ], R4 ;  /* 0x00000004090085a7 */ /* 0x000e64000800007f */
[----:B-1----:R-:W-:Y:S05]  /*c7a0*/  @!P0 BRA `(.L_x_311) ;  /* 0xfffffffc00f08947 */ /* 0x002fea000383ffff */
[----:B------:R-:W-:Y:S05]  /*c7b0*/  BRA `(.L_x_321) ;  /* 0xfffffffc003c7947 */ /* 0x000fea000383ffff */
.L_x_322:
[----:B------:R-:W-:-:S00]  /*c7c0*/  BRA `(.L_x_322) ;  /* 0xfffffffc00fc7947 */ /* 0x000fc0000383ffff */
[----:B------:R-:W-:-:S00]  /*c7d0*/  NOP ;  /* 0x0000000000007918 */ /* 0x000fc00000000000 */
        /* <DEDUP_REMOVED lines=10> */
.L_x_323:


//--------------------- .nv.global.init           --------------------------
	.section	.nv.global.init,"aw",@progbits
.nv.global.init:
	.type		$str$22,@object
	.size		$str$22,($str$23 - $str$22)
$str$22:
        /*0000*/ 	.byte	0x6b, 0x5f, 0x74, 0x69, 0x6c, 0x65, 0x5f, 0x63, 0x6f, 0x75, 0x6e, 0x74, 0x20, 0x3e, 0x3d, 0x20
        /*0010*/ 	.byte	0x31, 0x00
	.type		$str$23,@object
	.size		$str$23,(__unnamed_1 - $str$23)
$str$23:
        /*0012*/ 	.byte	0x2f, 0x74, 0x6d, 0x70, 0x2f, 0x63, 0x75, 0x74, 0x6c, 0x61, 0x73, 0x73, 0x5f, 0x73, 0x77, 0x65
        /*0022*/ 	.byte	0x65, 0x70, 0x5f, 0x73, 0x72, 0x63, 0x2f, 0x69, 0x6e, 0x63, 0x6c, 0x75, 0x64, 0x65, 0x2f, 0x63
        /*0032*/ 	.byte	0x75, 0x74, 0x6c, 0x61, 0x73, 0x73, 0x2f, 0x67, 0x65, 0x6d, 0x6d, 0x2f, 0x63, 0x6f, 0x6c, 0x6c
        /*0042*/ 	.byte	0x65, 0x63, 0x74, 0x69, 0x76, 0x65, 0x2f, 0x73, 0x6d, 0x39, 0x30, 0x5f, 0x6d, 0x6d, 0x61, 0x5f
        /*0052*/ 	.byte	0x74, 0x6d, 0x61, 0x5f, 0x67, 0x6d, 0x6d, 0x61, 0x5f, 0x73, 0x73, 0x5f, 0x77, 0x61, 0x72, 0x70
        /*0062*/ 	.byte	0x73, 0x70, 0x65, 0x63, 0x69, 0x61, 0x6c, 0x69, 0x7a, 0x65, 0x64, 0x2e, 0x68, 0x70, 0x70, 0x00
	.type		__unnamed_1,@object
	.size		__unnamed_1,(.L_0 - __unnamed_1)
__unnamed_1:
        /*0072*/ 	.byte	0x76, 0x6f, 0x69, 0x64, 0x20, 0x63, 0x75, 0x74, 0x6c, 0x61, 0x73, 0x73, 0x3a, 0x3a, 0x67, 0x65
        /* <DEDUP_REMOVED lines=181> */
        /*0bd2*/ 	.byte	0x00
.L_0:


//--------------------- .nv.shared._ZN7cutlass13device_kernelINS_4gemm6kernel13GemmUniversalIN4cute5tupleIJiiiiEEENS1_10collective13CollectiveMmaINS1_34MainloopSm90TmaGmmaWarpSpecializedILi3ENS5_IJNS4_1CILi2EEESB_NSA_ILi1EEEEEENS1_35KernelTmaWarpSpecializedCooperativeEEENS5_IJNSA_ILi256EEENSA_ILi128EEENSA_ILi64EEEEEENS_6half_tENS5_IJlSC_lEEESK_SL_NS4_8TiledMMAINS4_8MMA_AtomIJNS4_4SM904GMMA26MMA_64x128x16_F32F16F16_SSILNSP_5MajorE0ELSR_0ELNSP_7ScaleInE1ELSS_1EEEEEENS4_6LayoutINS5_IJSB_SC_SC_EEENS5_IJSC_NSA_ILi0EEESX_EEEEENS5_IJNS4_10UnderscoreES10_S10_EEEEENS4_23SM90_TMA_LOAD_MULTICASTENS4_14ComposedLayoutINS4_7SwizzleILi3ELi4ELi3EEENS4_18smem_ptr_flag_bitsILi16EEENSV_INS5_IJNSA_ILi8EEESI_EEENS5_IJSI_SC_EEEEEEEvNS4_8identityES13_S1D_vS1E_EENS_8epilogue10collective6detail29Sm90TmaWarpSpecializedAdapterINS1H_15DefaultEpilogueISK_SL_SL_NS1G_6thread17LinearCombinationISK_Li1EffLNS1L_9ScaleType4KindE0ELNS_15FloatRoundStyleE2ESK_EENS1_15EpilogueDefaultEEEEEvvEEEEvNT_6ParamsE --------------------------
	.section	.nv.shared._ZN7cutlass13device_kernelINS_4gemm6kernel13GemmUniversalIN4cute5tupleIJiiiiEEENS1_10collective13CollectiveMmaINS1_34MainloopSm90TmaGmmaWarpSpecializedILi3ENS5_IJNS4_1CILi2EEESB_NSA_ILi1EEEEEENS1_35KernelTmaWarpSpecializedCooperativeEEENS5_IJNSA_ILi256EEENSA_ILi128EEENSA_ILi64EEEEEENS_6half_tENS5_IJlSC_lEEESK_SL_NS4_8TiledMMAINS4_8MMA_AtomIJNS4_4SM904GMMA26MMA_64x128x16_F32F16F16_SSILNSP_5MajorE0ELSR_0ELNSP_7ScaleInE1ELSS_1EEEEEENS4_6LayoutINS5_IJSB_SC_SC_EEENS5_IJSC_NSA_ILi0EEESX_EEEEENS5_IJNS4_10UnderscoreES10_S10_EEEEENS4_23SM90_TMA_LOAD_MULTICASTENS4_14ComposedLayoutINS4_7SwizzleILi3ELi4ELi3EEENS4_18smem_ptr_flag_bitsILi16EEENSV_INS5_IJNSA_ILi8EEESI_EEENS5_IJSI_SC_EEEEEEEvNS4_8identityES13_S1D_vS1E_EENS_8epilogue10collective6detail29Sm90TmaWarpSpecializedAdapterINS1H_15DefaultEpilogueISK_SL_SL_NS1G_6thread17LinearCombinationISK_Li1EffLNS1L_9ScaleType4KindE0ELNS_15FloatRoundStyleE2ESK_EENS1_15EpilogueDefaultEEEEEvvEEEEvNT_6ParamsE,"aw",@nobits
	.sectionflags	@""
	.align	16
	.zero		1024


//--------------------- .nv.shared.reserved.0     --------------------------
	.section	.nv.shared.reserved.0,"aw",@nobits
	.weak		__nv_reservedSMEM_offset_0_alias
	.size		__nv_reservedSMEM_offset_0_alias, 0, 0
	.other		__nv_reservedSMEM_offset_0_alias,@"STO_CUDA_RESERVED_SHARED STV_DEFAULT"
__nv_reservedSMEM_offset_0_alias:
	.zero		0


//--------------------- .nv.global                --------------------------
	.section	.nv.global,"aw",@nobits
.nv.global:
	.type		_ZN39_INTERNAL_afa3c512_4_k_cu_1ae5e032_37704cute1_E,@object
	.size		_ZN39_INTERNAL_afa3c512_4_k_cu_1ae5e032_37704cute1_E,(_ZN39_INTERNAL_afa3c512_4_k_cu_1ae5e032_37704cuda3std3__45__cpo6cbeginE - _ZN39_INTERNAL_afa3c512_4_k_cu_1ae5e032_37704cute1_E)
_ZN39_INTERNAL_afa3c512_4_k_cu_1ae5e032_37704cute1_E:
	.zero		1
	.type		_ZN39_INTERNAL_afa3c512_4_k_cu_1ae5e032_37704cuda3std3__45__cpo6cbeginE,@object
	.size		_ZN39_INTERNAL_afa3c512_4_k_cu_1ae5e032_37704cuda3std3__45__cpo6cbeginE,(_ZN39_INTERNAL_afa3c512_4_k_cu_1ae5e032_37704cuda3std3__48in_placeE - _ZN39_INTERNAL_afa3c512_4_k_cu_1ae5e032_37704cuda3std3__45__cpo6cbeginE)
_ZN39_INTERNAL_afa3c512_4_k_cu_1ae5e032_37704cuda3std3__45__cpo6cbeginE:
	.zero		1
	.type		_ZN39_INTERNAL_afa3c512_4_k_cu_1ae5e032_37704cuda3std3__48in_placeE,@object
	.size		_ZN39_INTERNAL_afa3c512_4_k_cu_1ae5e032_37704cuda3std3__48in_placeE,(_ZN39_INTERNAL_afa3c512_4_k_cu_1ae5e032_37704cuda3std6ranges3__45__cpo9iter_moveE - _ZN39_INTERNAL_afa3c512_4_k_cu_1ae5e032_37704cuda3std3__48in_placeE)
_ZN39_INTERNAL_afa3c512_4_k_cu_1ae5e032_37704cuda3std3__48in_placeE:
	.zero		1
	.type		_ZN39_INTERNAL_afa3c512_4_k_cu_1ae5e032_37704cuda3std6ranges3__45__cpo9iter_moveE,@object
	.size		_ZN39_INTERNAL_afa3c512_4_k_cu_1ae5e032_37704cuda3std6ranges3__45__cpo9iter_moveE,(_ZN39_INTERNAL_afa3c512_4_k_cu_1ae5e032_37704cuda3std3__45__cpo5beginE - _ZN39_INTERNAL_afa3c512_4_k_cu_1ae5e032_37704cuda3std6ranges3__45__cpo9iter_moveE)
_ZN39_INTERNAL_afa3c512_4_k_cu_1ae5e032_37704cuda3std6ranges3__45__cpo9iter_moveE:
	.zero		1
	.type		_ZN39_INTERNAL_afa3c512_4_k_cu_1ae5e032_37704cuda3std3__45__cpo5beginE,@object
	.size		_ZN39_INTERNAL_afa3c512_4_k_cu_1ae5e032_37704cuda3std3__45__cpo5beginE,(_ZN39_INTERNAL_afa3c512_4_k_cu_1ae5e032_37704cuda3std3__441_GLOBAL__N__afa3c512_4_k_cu_1ae5e032_37706ignoreE - _ZN39_INTERNAL_afa3c512_4_k_cu_1ae5e032_37704cuda3std3__45__cpo5beginE)
_ZN39_INTERNAL_afa3c512_4_k_cu_1ae5e032_37704cuda3std3__45__cpo5beginE:
	.zero		1
	.type		_ZN39_INTERNAL_afa3c512_4_k_cu_1ae5e032_37704cuda3std3__441_GLOBAL__N__afa3c512_4_k_cu_1ae5e032_37706ignoreE,@object
	.size		_ZN39_INTERNAL_afa3c512_4_k_cu_1ae5e032_37704cuda3std3__441_GLOBAL__N__afa3c512_4_k_cu_1ae5e032_37706ignoreE,(_ZN39_INTERNAL_afa3c512_4_k_cu_1ae5e032_37704cute7productE - _ZN39_INTERNAL_afa3c512_4_k_cu_1ae5e032_37704cuda3std3__441_GLOBAL__N__afa3c512_4_k_cu_1ae5e032_37706ignoreE)
_ZN39_INTERNAL_afa3c512_4_k_cu_1ae5e032_37704cuda3std3__441_GLOBAL__N__afa3c512_4_k_cu_1ae5e032_37706ignoreE:
	.zero		1
	.type		_ZN39_INTERNAL_afa3c512_4_k_cu_1ae5e032_37704cute7productE,@object
	.size		_ZN39_INTERNAL_afa3c512_4_k_cu_1ae5e032_37704cute7productE,(_ZN39_INTERNAL_afa3c512_4_k_cu_1ae5e032_37704cuda3std3__45__cpo3endE - _ZN39_INTERNAL_afa3c512_4_k_cu_1ae5e032_37704cute7productE)
_ZN39_INTERNAL_afa3c512_4_k_cu_1ae5e032_37704cute7productE:
	.zero		1
	.type		_ZN39_INTERNAL_afa3c512_4_k_cu_1ae5e032_37704cuda3std3__45__cpo3endE,@object
	.size		_ZN39_INTERNAL_afa3c512_4_k_cu_1ae5e032_37704cuda3std3__45__cpo3endE,(_ZN39_INTERNAL_afa3c512_4_k_cu_1ae5e032_37704cuda3std3__419piecewise_constructE - _ZN39_INTERNAL_afa3c512_4_k_cu_1ae5e032_37704cuda3std3__45__cpo3endE)
_ZN39_INTERNAL_afa3c512_4_k_cu_1ae5e032_37704cuda3std3__45__cpo3endE:
	.zero		1
	.type		_ZN39_INTERNAL_afa3c512_4_k_cu_1ae5e032_37704cuda3std3__419piecewise_constructE,@object
	.size		_ZN39_INTERNAL_afa3c512_4_k_cu_1ae5e032_37704cuda3std3__419piecewise_constructE,(_ZN39_INTERNAL_afa3c512_4_k_cu_1ae5e032_37704cuda3std3__45__cpo4cendE - _ZN39_INTERNAL_afa3c512_4_k_cu_1ae5e032_37704cuda3std3__419piecewise_constructE)
_ZN39_INTERNAL_afa3c512_4_k_cu_1ae5e032_37704cuda3std3__419piecewise_constructE:
	.zero		1
	.type		_ZN39_INTERNAL_afa3c512_4_k_cu_1ae5e032_37704cuda3std3__45__cpo4cendE,@object
	.size		_ZN39_INTERNAL_afa3c512_4_k_cu_1ae5e032_37704cuda3std3__45__cpo4cendE,(_ZN39_INTERNAL_afa3c512_4_k_cu_1ae5e032_37704cuda3std6ranges3__45__cpo4swapE - _ZN39_INTERNAL_afa3c512_4_k_cu_1ae5e032_37704cuda3std3__45__cpo4cendE)
_ZN39_INTERNAL_afa3c512_4_k_cu_1ae5e032_37704cuda3std3__45__cpo4cendE:
	.zero		1
	.type		_ZN39_INTERNAL_afa3c512_4_k_cu_1ae5e032_37704cuda3std6ranges3__45__cpo4swapE,@object
	.size		_ZN39_INTERNAL_afa3c512_4_k_cu_1ae5e032_37704cuda3std6ranges3__45__cpo4swapE,(.L_8 - _ZN39_INTERNAL_afa3c512_4_k_cu_1ae5e032_37704cuda3std6ranges3__45__cpo4swapE)
_ZN39_INTERNAL_afa3c512_4_k_cu_1ae5e032_37704cuda3std6ranges3__45__cpo4swapE:
	.zero		1
.L_8:


//--------------------- .nv.constant0._ZN7cutlass13device_kernelINS_4gemm6kernel13GemmUniversalIN4cute5tupleIJiiiiEEENS1_10collective13CollectiveMmaINS1_34MainloopSm90TmaGmmaWarpSpecializedILi3ENS5_IJNS4_1CILi2EEESB_NSA_ILi1EEEEEENS1_35KernelTmaWarpSpecializedCooperativeEEENS5_IJNSA_ILi256EEENSA_ILi128EEENSA_ILi64EEEEEENS_6half_tENS5_IJlSC_lEEESK_SL_NS4_8TiledMMAINS4_8MMA_AtomIJNS4_4SM904GMMA26MMA_64x128x16_F32F16F16_SSILNSP_5MajorE0ELSR_0ELNSP_7ScaleInE1ELSS_1EEEEEENS4_6LayoutINS5_IJSB_SC_SC_EEENS5_IJSC_NSA_ILi0EEESX_EEEEENS5_IJNS4_10UnderscoreES10_S10_EEEEENS4_23SM90_TMA_LOAD_MULTICASTENS4_14ComposedLayoutINS4_7SwizzleILi3ELi4ELi3EEENS4_18smem_ptr_flag_bitsILi16EEENSV_INS5_IJNSA_ILi8EEESI_EEENS5_IJSI_SC_EEEEEEEvNS4_8identityES13_S1D_vS1E_EENS_8epilogue10collective6detail29Sm90TmaWarpSpecializedAdapterINS1H_15DefaultEpilogueISK_SL_SL_NS1G_6thread17LinearCombinationISK_Li1EffLNS1L_9ScaleType4KindE0ELNS_15FloatRoundStyleE2ESK_EENS1_15EpilogueDefaultEEEEEvvEEEEvNT_6ParamsE --------------------------
	.section	.nv.constant0._ZN7cutlass13device_kernelINS_4gemm6kernel13GemmUniversalIN4cute5tupleIJiiiiEEENS1_10collective13CollectiveMmaINS1_34MainloopSm90TmaGmmaWarpSpecializedILi3ENS5_IJNS4_1CILi2EEESB_NSA_ILi1EEEEEENS1_35KernelTmaWarpSpecializedCooperativeEEENS5_IJNSA_ILi256EEENSA_ILi128EEENSA_ILi64EEEEEENS_6half_tENS5_IJlSC_lEEESK_SL_NS4_8TiledMMAINS4_8MMA_AtomIJNS4_4SM904GMMA26MMA_64x128x16_F32F16F16_SSILNSP_5MajorE0ELSR_0ELNSP_7ScaleInE1ELSS_1EEEEEENS4_6LayoutINS5_IJSB_SC_SC_EEENS5_IJSC_NSA_ILi0EEESX_EEEEENS5_IJNS4_10UnderscoreES10_S10_EEEEENS4_23SM90_TMA_LOAD_MULTICASTENS4_14ComposedLayoutINS4_7SwizzleILi3ELi4ELi3EEENS4_18smem_ptr_flag_bitsILi16EEENSV_INS5_IJNSA_ILi8EEESI_EEENS5_IJSI_SC_EEEEEEEvNS4_8identityES13_S1D_vS1E_EENS_8epilogue10collective6detail29Sm90TmaWarpSpecializedAdapterINS1H_15DefaultEpilogueISK_SL_SL_NS1G_6thread17LinearCombinationISK_Li1EffLNS1L_9ScaleType4KindE0ELNS_15FloatRoundStyleE2ESK_EENS1_15EpilogueDefaultEEEEEvvEEEEvNT_6ParamsE,"a",@progbits
	.sectionflags	@""
	.align	4
.nv.constant0._ZN7cutlass13device_kernelINS_4gemm6kernel13GemmUniversalIN4cute5tupleIJiiiiEEENS1_10collective13CollectiveMmaINS1_34MainloopSm90TmaGmmaWarpSpecializedILi3ENS5_IJNS4_1CILi2EEESB_NSA_ILi1EEEEEENS1_35KernelTmaWarpSpecializedCooperativeEEENS5_IJNSA_ILi256EEENSA_ILi128EEENSA_ILi64EEEEEENS_6half_tENS5_IJlSC_lEEESK_SL_NS4_8TiledMMAINS4_8MMA_AtomIJNS4_4SM904GMMA26MMA_64x128x16_F32F16F16_SSILNSP_5MajorE0ELSR_0ELNSP_7ScaleInE1ELSS_1EEEEEENS4_6LayoutINS5_IJSB_SC_SC_EEENS5_IJSC_NSA_ILi0EEESX_EEEEENS5_IJNS4_10UnderscoreES10_S10_EEEEENS4_23SM90_TMA_LOAD_MULTICASTENS4_14ComposedLayoutINS4_7SwizzleILi3ELi4ELi3EEENS4_18smem_ptr_flag_bitsILi16EEENSV_INS5_IJNSA_ILi8EEESI_EEENS5_IJSI_SC_EEEEEEEvNS4_8identityES13_S1D_vS1E_EENS_8epilogue10collective6detail29Sm90TmaWarpSpecializedAdapterINS1H_15DefaultEpilogueISK_SL_SL_NS1G_6thread17LinearCombinationISK_Li1EffLNS1L_9ScaleType4KindE0ELNS_15FloatRoundStyleE2ESK_EENS1_15EpilogueDefaultEEEEEvvEEEEvNT_6ParamsE:
	.zero		1664


//--------------------- SYMBOLS --------------------------

	.type		.nv.reservedSmem.offset0,@object
	.size		.nv.reservedSmem.offset0,0x4
	.type		__assertfail,@function
